	.target	sm_100a

	.elftype	@"ET_EXEC"


//--------------------- .note.nv.tkinfo           --------------------------
	.section	.note.nv.tkinfo,"",@"SHT_NOTE"
	.sectionflags	@"SHF_NOTE_NV_TKINFO"
	.tkinfo
        /*0018*/ 	.word	0x00000002
        /*0030*/ 	.string	""
        /*0030*/ 	.string	"ptxas"
        /*0030*/ 	.string	"Cuda compilation tools, release 13.0, V13.0.88"
        /*0030*/ 	.string	"Build cuda_13.0.r13.0/compiler.36424714_0"
        /*0030*/ 	.string	"-arch sm_100a -m 64 "



//--------------------- .note.nv.cuinfo           --------------------------
	.section	.note.nv.cuinfo,"",@"SHT_NOTE"
	.sectionflags	@"SHF_NOTE_NV_CUINFO"
        /*0018*/ 	.short	0x0002
        /*001a*/ 	.short	0x0064
        /*001c*/ 	.short	0x0082
	.zero		2


//--------------------- .nv.info                  --------------------------
	.section	.nv.info,"",@"SHT_CUDA_INFO"
	.align	4


	//----- nvinfo : EIATTR_REGCOUNT
	.align		4
        /*0000*/ 	.byte	0x04, 0x2f
        /*0002*/ 	.short	(.L_19 - .L_18)
	.align		4
.L_18:
        /*0004*/ 	.word	index@(_ZN7cutlass13device_kernelINS_4gemm6kernel13GemmUniversalIN4cute5tupleIJiiiiEEENS1_10collective13CollectiveMmaINS1_35MainloopSm100TmaUmmaWarpSpecializedILi3ELi2ELi4ENS5_IJNS4_1CILi1EEESB_SB_EEEEENS5_IJNSA_ILi128EEESE_NSA_ILi64EEEEEENS_10tfloat32_tENS5_IJlSB_lEEESH_SI_NS4_8TiledMMAINS4_8MMA_AtomIJNS4_17SM100_MMA_TF32_SSISH_SH_fLi128ELi128ELNS4_4UMMA5MajorE0ELSN_0ELNSM_7ScaleInE0ELSO_0EEEEEENS4_6LayoutISC_NS5_IJNSA_ILi0EEESS_SS_EEEEENS5_IJNS4_10UnderscoreESV_SV_EEEEENS4_13SM90_TMA_LOADENS4_14ComposedLayoutINS4_7SwizzleILi3ELi4ELi3EEENS4_18smem_ptr_flag_bitsILi32EEENSR_INS5_IJNSA_ILi8EEENSA_ILi32EEEEEENS5_IJS15_SB_EEEEEEEvNS4_8identityESY_S19_vS1A_EENS_8epilogue10collective18CollectiveEpilogueINS1C_23Sm100TmaWarpSpecializedILi4ELi2ELi16ELb1ELb0EEEJSG_NS5_IJNSR_ISE_SB_EENSR_INSA_ILi16EEESB_EEEEESH_SI_SH_SI_NS1C_6fusion15FusionCallbacksIS1G_NS1L_17LinearCombinationISH_fSH_fLNS_15FloatRoundStyleE2EEESG_S1K_JEEENS4_5SM1004TMEM4LOAD26SM100_TMEM_LOAD_32dp32b16xESY_NSZ_INS10_ILi2ELi4ELi3EEES13_NSR_INS5_IJS14_S1I_EEENS5_IJS1I_SB_EEEEEEENS4_39AutoVectorizingCopyWithAssumedAlignmentILi128EEENS4_14SM90_TMA_STOREES1Z_S21_S21_EEEvvEEEEvNT_6ParamsE)
        /*0008*/ 	.word	0x00000060


	//----- nvinfo : EIATTR_FRAME_SIZE
	.align		4
.L_19:
        /*000c*/ 	.byte	0x04, 0x11
        /*000e*/ 	.short	(.L_21 - .L_20)
	.align		4
.L_20:
        /*0010*/ 	.word	index@($__internal_2_$__cuda_sm10x_tcgen05_guardrail_trap_unallocated_columns_being_dealloced)
        /*0014*/ 	.word	0x00000000


	//----- nvinfo : EIATTR_FRAME_SIZE
	.align		4
.L_21:
        /*0018*/ 	.byte	0x04, 0x11
        /*001a*/ 	.short	(.L_23 - .L_22)
	.align		4
.L_22:
        /*001c*/ 	.word	index@($__internal_1_$__cuda_sm10x_tcgen05_guardrail_trap_phase_invalid_during_alloc)
        /*0020*/ 	.word	0x00000000


	//----- nvinfo : EIATTR_FRAME_SIZE
	.align		4
.L_23:
        /*0024*/ 	.byte	0x04, 0x11
        /*0026*/ 	.short	(.L_25 - .L_24)
	.align		4
.L_24:
        /*0028*/ 	.word	index@($__internal_0_$__cuda_sm10x_tcgen05_guardrail_trap_col_being_dealloced_not_returned_by_alloc)
        /*002c*/ 	.word	0x00000000


	//----- nvinfo : EIATTR_FRAME_SIZE
	.align		4
.L_25:
        /*0030*/ 	.byte	0x04, 0x11
        /*0032*/ 	.short	(.L_27 - .L_26)
	.align		4
.L_26:
        /*0034*/ 	.word	index@(_ZN7cutlass13device_kernelINS_4gemm6kernel13GemmUniversalIN4cute5tupleIJiiiiEEENS1_10collective13CollectiveMmaINS1_35MainloopSm100TmaUmmaWarpSpecializedILi3ELi2ELi4ENS5_IJNS4_1CILi1EEESB_SB_EEEEENS5_IJNSA_ILi128EEESE_NSA_ILi64EEEEEENS_10tfloat32_tENS5_IJlSB_lEEESH_SI_NS4_8TiledMMAINS4_8MMA_AtomIJNS4_17SM100_MMA_TF32_SSISH_SH_fLi128ELi128ELNS4_4UMMA5MajorE0ELSN_0ELNSM_7ScaleInE0ELSO_0EEEEEENS4_6LayoutISC_NS5_IJNSA_ILi0EEESS_SS_EEEEENS5_IJNS4_10UnderscoreESV_SV_EEEEENS4_13SM90_TMA_LOADENS4_14ComposedLayoutINS4_7SwizzleILi3ELi4ELi3EEENS4_18smem_ptr_flag_bitsILi32EEENSR_INS5_IJNSA_ILi8EEENSA_ILi32EEEEEENS5_IJS15_SB_EEEEEEEvNS4_8identityESY_S19_vS1A_EENS_8epilogue10collective18CollectiveEpilogueINS1C_23Sm100TmaWarpSpecializedILi4ELi2ELi16ELb1ELb0EEEJSG_NS5_IJNSR_ISE_SB_EENSR_INSA_ILi16EEESB_EEEEESH_SI_SH_SI_NS1C_6fusion15FusionCallbacksIS1G_NS1L_17LinearCombinationISH_fSH_fLNS_15FloatRoundStyleE2EEESG_S1K_JEEENS4_5SM1004TMEM4LOAD26SM100_TMEM_LOAD_32dp32b16xESY_NSZ_INS10_ILi2ELi4ELi3EEES13_NSR_INS5_IJS14_S1I_EEENS5_IJS1I_SB_EEEEEEENS4_39AutoVectorizingCopyWithAssumedAlignmentILi128EEENS4_14SM90_TMA_STOREES1Z_S21_S21_EEEvvEEEEvNT_6ParamsE)
        /*0038*/ 	.word	0x00000000


	//----- nvinfo : EIATTR_MIN_STACK_SIZE
	.align		4
.L_27:
        /*003c*/ 	.byte	0x04, 0x12
        /*003e*/ 	.short	(.L_29 - .L_28)
	.align		4
.L_28:
        /*0040*/ 	.word	index@(_ZN7cutlass13device_kernelINS_4gemm6kernel13GemmUniversalIN4cute5tupleIJiiiiEEENS1_10collective13CollectiveMmaINS1_35MainloopSm100TmaUmmaWarpSpecializedILi3ELi2ELi4ENS5_IJNS4_1CILi1EEESB_SB_EEEEENS5_IJNSA_ILi128EEESE_NSA_ILi64EEEEEENS_10tfloat32_tENS5_IJlSB_lEEESH_SI_NS4_8TiledMMAINS4_8MMA_AtomIJNS4_17SM100_MMA_TF32_SSISH_SH_fLi128ELi128ELNS4_4UMMA5MajorE0ELSN_0ELNSM_7ScaleInE0ELSO_0EEEEEENS4_6LayoutISC_NS5_IJNSA_ILi0EEESS_SS_EEEEENS5_IJNS4_10UnderscoreESV_SV_EEEEENS4_13SM90_TMA_LOADENS4_14ComposedLayoutINS4_7SwizzleILi3ELi4ELi3EEENS4_18smem_ptr_flag_bitsILi32EEENSR_INS5_IJNSA_ILi8EEENSA_ILi32EEEEEENS5_IJS15_SB_EEEEEEEvNS4_8identityESY_S19_vS1A_EENS_8epilogue10collective18CollectiveEpilogueINS1C_23Sm100TmaWarpSpecializedILi4ELi2ELi16ELb1ELb0EEEJSG_NS5_IJNSR_ISE_SB_EENSR_INSA_ILi16EEESB_EEEEESH_SI_SH_SI_NS1C_6fusion15FusionCallbacksIS1G_NS1L_17LinearCombinationISH_fSH_fLNS_15FloatRoundStyleE2EEESG_S1K_JEEENS4_5SM1004TMEM4LOAD26SM100_TMEM_LOAD_32dp32b16xESY_NSZ_INS10_ILi2ELi4ELi3EEES13_NSR_INS5_IJS14_S1I_EEENS5_IJS1I_SB_EEEEEEENS4_39AutoVectorizingCopyWithAssumedAlignmentILi128EEENS4_14SM90_TMA_STOREES1Z_S21_S21_EEEvvEEEEvNT_6ParamsE)
        /*0044*/ 	.word	0x00000000
.L_29:


//--------------------- .nv.compat                --------------------------
	.section	.nv.compat,"",@"SHT_CUDA_COMPAT_INFO"
	.align	4
        /*0000*/ 	.byte	0x02, 0x09, 0x01, 0x00, 0x02, 0x02, 0x02, 0x00, 0x02, 0x05, 0x05, 0x00, 0x03, 0x07, 0x01, 0x01
        /*0010*/ 	.byte	0x02, 0x03, 0x01, 0x00, 0x02, 0x06, 0x01, 0x00, 0x04, 0x0b, 0x08, 0x00, 0x09, 0x00, 0x00, 0x00
        /*0020*/ 	.byte	0x00, 0x00, 0x00, 0x00


//--------------------- .nv.info._ZN7cutlass13device_kernelINS_4gemm6kernel13GemmUniversalIN4cute5tupleIJiiiiEEENS1_10collective13CollectiveMmaINS1_35MainloopSm100TmaUmmaWarpSpecializedILi3ELi2ELi4ENS5_IJNS4_1CILi1EEESB_SB_EEEEENS5_IJNSA_ILi128EEESE_NSA_ILi64EEEEEENS_10tfloat32_tENS5_IJlSB_lEEESH_SI_NS4_8TiledMMAINS4_8MMA_AtomIJNS4_17SM100_MMA_TF32_SSISH_SH_fLi128ELi128ELNS4_4UMMA5MajorE0ELSN_0ELNSM_7ScaleInE0ELSO_0EEEEEENS4_6LayoutISC_NS5_IJNSA_ILi0EEESS_SS_EEEEENS5_IJNS4_10UnderscoreESV_SV_EEEEENS4_13SM90_TMA_LOADENS4_14ComposedLayoutINS4_7SwizzleILi3ELi4ELi3EEENS4_18smem_ptr_flag_bitsILi32EEENSR_INS5_IJNSA_ILi8EEENSA_ILi32EEEEEENS5_IJS15_SB_EEEEEEEvNS4_8identityESY_S19_vS1A_EENS_8epilogue10collective18CollectiveEpilogueINS1C_23Sm100TmaWarpSpecializedILi4ELi2ELi16ELb1ELb0EEEJSG_NS5_IJNSR_ISE_SB_EENSR_INSA_ILi16EEESB_EEEEESH_SI_SH_SI_NS1C_6fusion15FusionCallbacksIS1G_NS1L_17LinearCombinationISH_fSH_fLNS_15FloatRoundStyleE2EEESG_S1K_JEEENS4_5SM1004TMEM4LOAD26SM100_TMEM_LOAD_32dp32b16xESY_NSZ_INS10_ILi2ELi4ELi3EEES13_NSR_INS5_IJS14_S1I_EEENS5_IJS1I_SB_EEEEEEENS4_39AutoVectorizingCopyWithAssumedAlignmentILi128EEENS4_14SM90_TMA_STOREES1Z_S21_S21_EEEvvEEEEvNT_6ParamsE --------------------------
	.section	.nv.info._ZN7cutlass13device_kernelINS_4gemm6kernel13GemmUniversalIN4cute5tupleIJiiiiEEENS1_10collective13CollectiveMmaINS1_35MainloopSm100TmaUmmaWarpSpecializedILi3ELi2ELi4ENS5_IJNS4_1CILi1EEESB_SB_EEEEENS5_IJNSA_ILi128EEESE_NSA_ILi64EEEEEENS_10tfloat32_tENS5_IJlSB_lEEESH_SI_NS4_8TiledMMAINS4_8MMA_AtomIJNS4_17SM100_MMA_TF32_SSISH_SH_fLi128ELi128ELNS4_4UMMA5MajorE0ELSN_0ELNSM_7ScaleInE0ELSO_0EEEEEENS4_6LayoutISC_NS5_IJNSA_ILi0EEESS_SS_EEEEENS5_IJNS4_10UnderscoreESV_SV_EEEEENS4_13SM90_TMA_LOADENS4_14ComposedLayoutINS4_7SwizzleILi3ELi4ELi3EEENS4_18smem_ptr_flag_bitsILi32EEENSR_INS5_IJNSA_ILi8EEENSA_ILi32EEEEEENS5_IJS15_SB_EEEEEEEvNS4_8identityESY_S19_vS1A_EENS_8epilogue10collective18CollectiveEpilogueINS1C_23Sm100TmaWarpSpecializedILi4ELi2ELi16ELb1ELb0EEEJSG_NS5_IJNSR_ISE_SB_EENSR_INSA_ILi16EEESB_EEEEESH_SI_SH_SI_NS1C_6fusion15FusionCallbacksIS1G_NS1L_17LinearCombinationISH_fSH_fLNS_15FloatRoundStyleE2EEESG_S1K_JEEENS4_5SM1004TMEM4LOAD26SM100_TMEM_LOAD_32dp32b16xESY_NSZ_INS10_ILi2ELi4ELi3EEES13_NSR_INS5_IJS14_S1I_EEENS5_IJS1I_SB_EEEEEEENS4_39AutoVectorizingCopyWithAssumedAlignmentILi128EEENS4_14SM90_TMA_STOREES1Z_S21_S21_EEEvvEEEEvNT_6ParamsE,"",@"SHT_CUDA_INFO"
	.sectionflags	@""
	.align	4


	//----- nvinfo : EIATTR_CUDA_API_VERSION
	.align		4
        /*0000*/ 	.byte	0x04, 0x37
        /*0002*/ 	.short	(.L_31 - .L_30)
.L_30:
        /*0004*/ 	.word	0x00000082


	//----- nvinfo : EIATTR_KPARAM_INFO
	.align		4
.L_31:
        /*0008*/ 	.byte	0x04, 0x17
        /*000a*/ 	.short	(.L_33 - .L_32)
.L_32:
        /*000c*/ 	.word	0x00000000
        /*0010*/ 	.short	0x0000
        /*0012*/ 	.short	0x0000
        /*0014*/ 	.byte	0x00, 0xf0, 0x01, 0x20


	//----- nvinfo : EIATTR_AT_ENTRY_FRAGMENTS
	.align		4
.L_33:
        /*0018*/ 	.byte	0x04, 0x4f
        /*001a*/ 	.short	(.L_35 - .L_34)


	//   ....[0]....
.L_34:
        /*001c*/ 	.word	0x00000006


	//----- nvinfo : EIATTR_RESERVED_SMEM_USED
	.align		4
.L_35:
        /*0020*/ 	.byte	0x01, 0x41
	.zero		2


	//----- nvinfo : EIATTR_SPARSE_MMA_MASK
	.align		4
        /*0024*/ 	.byte	0x03, 0x50
        /*0026*/ 	.short	0x0000


	//----- nvinfo : EIATTR_TCGEN05_1CTA_USED
	.align		4
        /*0028*/ 	.byte	0x01, 0x51
	.zero		2


	//----- nvinfo : EIATTR_MAXREG_COUNT
	.align		4
        /*002c*/ 	.byte	0x03, 0x1b
        /*002e*/ 	.short	0x00ff


	//----- nvinfo : EIATTR_NUM_BARRIERS
	.align		4
        /*0030*/ 	.byte	0x02, 0x4c
        /*0032*/ 	.byte	0x07
	.zero		1


	//----- nvinfo : EIATTR_EXTERNS
	.align		4
        /*0034*/ 	.byte	0x04, 0x0f
        /*0036*/ 	.short	(.L_37 - .L_36)


	//   ....[0]....
	.align		4
.L_36:
        /*0038*/ 	.word	index@(__assertfail)


	//----- nvinfo : EIATTR_MERCURY_ISA_VERSION
	.align		4
.L_37:
        /*003c*/ 	.byte	0x03, 0x5f
        /*003e*/ 	.short	0x0101


	//----- nvinfo : EIATTR_INT_WARP_WIDE_INSTR_OFFSETS
	.align		4
        /*0040*/ 	.byte	0x04, 0x31
        /*0042*/ 	.short	(.L_39 - .L_38)


	//   ....[0]....
.L_38:
        /*0044*/ 	.word	0x00001f10


	//   ....[1]....
        /*0048*/ 	.word	0x00003a90


	//   ....[2]....
        /*004c*/ 	.word	0x00003ab0


	//   ....[3]....
        /*0050*/ 	.word	0x00003ae0


	//   ....[4]....
        /*0054*/ 	.word	0x00004410


	//   ....[5]....
        /*0058*/ 	.word	0x00004480


	//   ....[6]....
        /*005c*/ 	.word	0x00004570


	//   ....[7]....
        /*0060*/ 	.word	0x000045f0


	//   ....[8]....
        /*0064*/ 	.word	0x000046e0


	//   ....[9]....
        /*0068*/ 	.word	0x00004760


	//   ....[10]....
        /*006c*/ 	.word	0x00004860


	//   ....[11]....
        /*0070*/ 	.word	0x000048f0


	//   ....[12]....
        /*0074*/ 	.word	0x000049f0


	//   ....[13]....
        /*0078*/ 	.word	0x00004ad0


	//   ....[14]....
        /*007c*/ 	.word	0x00004b70


	//   ....[15]....
        /*0080*/ 	.word	0x00004c60


	//   ....[16]....
        /*0084*/ 	.word	0x00004d00


	//   ....[17]....
        /*0088*/ 	.word	0x00004e10


	//   ....[18]....
        /*008c*/ 	.word	0x00004f70


	//   ....[19]....
        /*0090*/ 	.word	0x000050c0


	//----- nvinfo : EIATTR_COOP_GROUP_MASK_REGIDS
	.align		4
.L_39:
        /*0094*/ 	.byte	0x04, 0x29
        /*0096*/ 	.short	(.L_41 - .L_40)


	//   ....[0]....
.L_40:
        /*0098*/ 	.word	0xffffffff


	//   ....[1]....
        /*009c*/ 	.word	0xffffffff


	//   ....[2]....
        /*00a0*/ 	.word	0xffffffff


	//   ....[3]....
        /*00a4*/ 	.word	0xffffffff


	//   ....[4]....
        /*00a8*/ 	.word	0xffffffff


	//   ....[5]....
        /*00ac*/ 	.word	0xffffffff


	//   ....[6]....
        /*00b0*/ 	.word	0xffffffff


	//   ....[7]....
        /*00b4*/ 	.word	0xffffffff


	//   ....[8]....
        /*00b8*/ 	.word	0xffffffff


	//   ....[9]....
        /*00bc*/ 	.word	0xffffffff


	//   ....[10]....
        /*00c0*/ 	.word	0xffffffff


	//   ....[11]....
        /*00c4*/ 	.word	0xffffffff


	//   ....[12]....
        /*00c8*/ 	.word	0xffffffff


	//----- nvinfo : EIATTR_COOP_GROUP_INSTR_OFFSETS
	.align		4
.L_41:
        /*00cc*/ 	.byte	0x04, 0x28
        /*00ce*/ 	.short	(.L_43 - .L_42)


	//   ....[0]....
.L_42:
        /*00d0*/ 	.word	0x00000090


	//   ....[1]....
        /*00d4*/ 	.word	0x000004d0


	//   ....[2]....
        /*00d8*/ 	.word	0x00000620


	//   ....[3]....
        /*00dc*/ 	.word	0x000007c0


	//   ....[4]....
        /*00e0*/ 	.word	0x000008c0


	//   ....[5]....
        /*00e4*/ 	.word	0x00000a30


	//   ....[6]....
        /*00e8*/ 	.word	0x00000bd0


	//   ....[7]....
        /*00ec*/ 	.word	0x00001df0


	//   ....[8]....
        /*00f0*/ 	.word	0x00002b40


	//   ....[9]....
        /*00f4*/ 	.word	0x00002d50


	//   ....[10]....
        /*00f8*/ 	.word	0x00002d80


	//   ....[11]....
        /*00fc*/ 	.word	0x00003970


	//   ....[12]....
        /*0100*/ 	.word	0x00003ba0


	//----- nvinfo : EIATTR_VRC_CTA_INIT_COUNT
	.align		4
.L_43:
        /*0104*/ 	.byte	0x02, 0x4a
        /*0106*/ 	.byte	0x80
	.zero		1


	//----- nvinfo : EIATTR_SYSCALL_OFFSETS
	.align		4
        /*0108*/ 	.byte	0x04, 0x46
        /*010a*/ 	.short	(.L_45 - .L_44)


	//   ....[0]....
.L_44:
        /*010c*/ 	.word	0x00005b30


	//   ....[1]....
        /*0110*/ 	.word	0x00005c20


	//   ....[2]....
        /*0114*/ 	.word	0x00006380


	//   ....[3]....
        /*0118*/ 	.word	0x00006d00


	//   ....[4]....
        /*011c*/ 	.word	0x00007650


	//   ....[5]....
        /*0120*/ 	.word	0x00007ff0


	//   ....[6]....
        /*0124*/ 	.word	0x00008990


	//   ....[7]....
        /*0128*/ 	.word	0x00009360


	//   ....[8]....
        /*012c*/ 	.word	0x00009d00


	//   ....[9]....
        /*0130*/ 	.word	0x0000a650


	//----- nvinfo : EIATTR_MBARRIER_INSTR_OFFSETS
	.align		4
.L_45:
        /*0134*/ 	.byte	0x04, 0x39
        /*0136*/ 	.short	(.L_47 - .L_46)


	//   ....[0]....
.L_46:
        /*0138*/ 	.word	0x000005b0
        /*013c*/ 	.word	0x000000ff
        /*0140*/ 	.word	0x00000000
        /*0144*/ 	.short	0x0100
        /*0146*/ 	.byte	0x05
	.zero		1


	//   ....[1]....
        /*0148*/ 	.word	0x000005c0
        /*014c*/ 	.word	0x000000ff
        /*0150*/ 	.word	0x00000018
        /*0154*/ 	.short	0x0100
        /*0156*/ 	.byte	0x05
	.zero		1


	//   ....[2]....
        /*0158*/ 	.word	0x000005d0
        /*015c*/ 	.word	0x000000ff
        /*0160*/ 	.word	0x00000008
        /*0164*/ 	.short	0x0100
        /*0166*/ 	.byte	0x05
	.zero		1


	//   ....[3]....
        /*0168*/ 	.word	0x000005e0
        /*016c*/ 	.word	0x000000ff
        /*0170*/ 	.word	0x00000020
        /*0174*/ 	.short	0x0100
        /*0176*/ 	.byte	0x05
	.zero		1


	//   ....[4]....
        /*0178*/ 	.word	0x000005f0
        /*017c*/ 	.word	0x000000ff
        /*0180*/ 	.word	0x00000010
        /*0184*/ 	.short	0x0100
        /*0186*/ 	.byte	0x05
	.zero		1


	//   ....[5]....
        /*0188*/ 	.word	0x00000600
        /*018c*/ 	.word	0x000000ff
        /*0190*/ 	.word	0x00000028
        /*0194*/ 	.short	0x0100
        /*0196*/ 	.byte	0x05
	.zero		1


	//   ....[6]....
        /*0198*/ 	.word	0x00000730
        /*019c*/ 	.word	0x000000ff
        /*01a0*/ 	.word	0x00000030
        /*01a4*/ 	.short	0x0100
        /*01a6*/ 	.byte	0x07
	.zero		1


	//   ....[7]....
        /*01a8*/ 	.word	0x00000740
        /*01ac*/ 	.word	0x000000ff
        /*01b0*/ 	.word	0x00000050
        /*01b4*/ 	.short	0x0100
        /*01b6*/ 	.byte	0x07
	.zero		1


	//   ....[8]....
        /*01b8*/ 	.word	0x00000750
        /*01bc*/ 	.word	0x000000ff
        /*01c0*/ 	.word	0x00000038
        /*01c4*/ 	.short	0x0100
        /*01c6*/ 	.byte	0x07
	.zero		1


	//   ....[9]....
        /*01c8*/ 	.word	0x00000760
        /*01cc*/ 	.word	0x000000ff
        /*01d0*/ 	.word	0x00000058
        /*01d4*/ 	.short	0x0100
        /*01d6*/ 	.byte	0x07
	.zero		1


	//   ....[10]....
        /*01d8*/ 	.word	0x00000770
        /*01dc*/ 	.word	0x000000ff
        /*01e0*/ 	.word	0x00000040
        /*01e4*/ 	.short	0x0100
        /*01e6*/ 	.byte	0x07
	.zero		1


	//   ....[11]....
        /*01e8*/ 	.word	0x00000780
        /*01ec*/ 	.word	0x000000ff
        /*01f0*/ 	.word	0x00000060
        /*01f4*/ 	.short	0x0100
        /*01f6*/ 	.byte	0x07
	.zero		1


	//   ....[12]....
        /*01f8*/ 	.word	0x00000790
        /*01fc*/ 	.word	0x000000ff
        /*0200*/ 	.word	0x00000048
        /*0204*/ 	.short	0x0100
        /*0206*/ 	.byte	0x07
	.zero		1


	//   ....[13]....
        /*0208*/ 	.word	0x000007a0
        /*020c*/ 	.word	0x000000ff
        /*0210*/ 	.word	0x00000068
        /*0214*/ 	.short	0x0100
        /*0216*/ 	.byte	0x07
	.zero		1


	//   ....[14]....
        /*0218*/ 	.word	0x00000890
        /*021c*/ 	.word	0x000000ff
        /*0220*/ 	.word	0x00000070
        /*0224*/ 	.short	0x0100
        /*0226*/ 	.byte	0x05
	.zero		1


	//   ....[15]....
        /*0228*/ 	.word	0x000008a0
        /*022c*/ 	.word	0x000000ff
        /*0230*/ 	.word	0x00000078
        /*0234*/ 	.short	0x0100
        /*0236*/ 	.byte	0x05
	.zero		1


	//   ....[16]....
        /*0238*/ 	.word	0x000009e0
        /*023c*/ 	.word	0x000000ff
        /*0240*/ 	.word	0x00000080
        /*0244*/ 	.short	0x0100
        /*0246*/ 	.byte	0x05
	.zero		1


	//   ....[17]....
        /*0248*/ 	.word	0x000009f0
        /*024c*/ 	.word	0x000000ff
        /*0250*/ 	.word	0x00000090
        /*0254*/ 	.short	0x0100
        /*0256*/ 	.byte	0x05
	.zero		1


	//   ....[18]....
        /*0258*/ 	.word	0x00000a00
        /*025c*/ 	.word	0x000000ff
        /*0260*/ 	.word	0x00000088
        /*0264*/ 	.short	0x0100
        /*0266*/ 	.byte	0x05
	.zero		1


	//   ....[19]....
        /*0268*/ 	.word	0x00000a10
        /*026c*/ 	.word	0x000000ff
        /*0270*/ 	.word	0x00000098
        /*0274*/ 	.short	0x0100
        /*0276*/ 	.byte	0x05
	.zero		1


	//   ....[20]....
        /*0278*/ 	.word	0x00000b40
        /*027c*/ 	.word	0x000000ff
        /*0280*/ 	.word	0x000000a0
        /*0284*/ 	.short	0x0100
        /*0286*/ 	.byte	0x07
	.zero		1


	//   ....[21]....
        /*0288*/ 	.word	0x00000b50
        /*028c*/ 	.word	0x000000ff
        /*0290*/ 	.word	0x000000c0
        /*0294*/ 	.short	0x0100
        /*0296*/ 	.byte	0x07
	.zero		1


	//   ....[22]....
        /*0298*/ 	.word	0x00000b60
        /*029c*/ 	.word	0x000000ff
        /*02a0*/ 	.word	0x000000a8
        /*02a4*/ 	.short	0x0100
        /*02a6*/ 	.byte	0x07
	.zero		1


	//   ....[23]....
        /*02a8*/ 	.word	0x00000b70
        /*02ac*/ 	.word	0x000000ff
        /*02b0*/ 	.word	0x000000c8
        /*02b4*/ 	.short	0x0100
        /*02b6*/ 	.byte	0x07
	.zero		1


	//   ....[24]....
        /*02b8*/ 	.word	0x00000b80
        /*02bc*/ 	.word	0x000000ff
        /*02c0*/ 	.word	0x000000b0
        /*02c4*/ 	.short	0x0100
        /*02c6*/ 	.byte	0x07
	.zero		1


	//   ....[25]....
        /*02c8*/ 	.word	0x00000b90
        /*02cc*/ 	.word	0x000000ff
        /*02d0*/ 	.word	0x000000d0
        /*02d4*/ 	.short	0x0100
        /*02d6*/ 	.byte	0x07
	.zero		1


	//   ....[26]....
        /*02d8*/ 	.word	0x00000ba0
        /*02dc*/ 	.word	0x000000ff
        /*02e0*/ 	.word	0x000000b8
        /*02e4*/ 	.short	0x0100
        /*02e6*/ 	.byte	0x07
	.zero		1


	//   ....[27]....
        /*02e8*/ 	.word	0x00000bb0
        /*02ec*/ 	.word	0x000000ff
        /*02f0*/ 	.word	0x000000d8
        /*02f4*/ 	.short	0x0100
        /*02f6*/ 	.byte	0x07
	.zero		1


	//   ....[28]....
        /*02f8*/ 	.word	0x00000ca0
        /*02fc*/ 	.word	0x000000ff
        /*0300*/ 	.word	0x000000e0
        /*0304*/ 	.short	0x0100
        /*0306*/ 	.byte	0x05
	.zero		1


	//   ....[29]....
        /*0308*/ 	.word	0x00000cb0
        /*030c*/ 	.word	0x000000ff
        /*0310*/ 	.word	0x000000f0
        /*0314*/ 	.short	0x0100
        /*0316*/ 	.byte	0x05
	.zero		1


	//   ....[30]....
        /*0318*/ 	.word	0x00000cc0
        /*031c*/ 	.word	0x000000ff
        /*0320*/ 	.word	0x000000e8
        /*0324*/ 	.short	0x0100
        /*0326*/ 	.byte	0x05
	.zero		1


	//   ....[31]....
        /*0328*/ 	.word	0x00000cd0
        /*032c*/ 	.word	0x000000ff
        /*0330*/ 	.word	0x000000f8
        /*0334*/ 	.short	0x0100
        /*0336*/ 	.byte	0x05
	.zero		1


	//   ....[32]....
        /*0338*/ 	.word	0x000015b0
        /*033c*/ 	.word	0x00000003
        /*0340*/ 	.word	0x000000f0
        /*0344*/ 	.short	0x010a
        /*0346*/ 	.byte	0xff
	.zero		1


	//   ....[33]....
        /*0348*/ 	.word	0x000015e0
        /*034c*/ 	.word	0x00000003
        /*0350*/ 	.word	0x000000e0
        /*0354*/ 	.short	0x0101
        /*0356*/ 	.byte	0xff
	.zero		1


	//   ....[34]....
        /*0358*/ 	.word	0x000016b0
        /*035c*/ 	.word	0x000000ff
        /*0360*/ 	.word	0x00000018
        /*0364*/ 	.short	0x010a
        /*0366*/ 	.byte	0x08
	.zero		1


	//   ....[35]....
        /*0368*/ 	.word	0x00001750
        /*036c*/ 	.word	0x000000ff
        /*0370*/ 	.word	0x00000018
        /*0374*/ 	.short	0x010a
        /*0376*/ 	.byte	0x21
	.zero		1


	//   ....[36]....
        /*0378*/ 	.word	0x000018a0
        /*037c*/ 	.word	0x000000ff
        /*0380*/ 	.word	0x00000018
        /*0384*/ 	.short	0x010a
        /*0386*/ 	.byte	0x08
	.zero		1


	//   ....[37]....
        /*0388*/ 	.word	0x00001a60
        /*038c*/ 	.word	0x000000ff
        /*0390*/ 	.word	0x00000078
        /*0394*/ 	.short	0x0101
        /*0396*/ 	.byte	0x04
	.zero		1


	//   ....[38]....
        /*0398*/ 	.word	0x00001a80
        /*039c*/ 	.word	0x000000ff
        /*03a0*/ 	.word	0x00000018
        /*03a4*/ 	.short	0x010a
        /*03a6*/ 	.byte	0x08
	.zero		1


	//   ....[39]....
        /*03a8*/ 	.word	0x00001b00
        /*03ac*/ 	.word	0x000000ff
        /*03b0*/ 	.word	0x00000018
        /*03b4*/ 	.short	0x010a
        /*03b6*/ 	.byte	0x21
	.zero		1


	//   ....[40]....
        /*03b8*/ 	.word	0x00001c50
        /*03bc*/ 	.word	0x000000ff
        /*03c0*/ 	.word	0x00000018
        /*03c4*/ 	.short	0x010a
        /*03c6*/ 	.byte	0x08
	.zero		1


	//   ....[41]....
        /*03c8*/ 	.word	0x00001e20
        /*03cc*/ 	.word	0x00000002
        /*03d0*/ 	.word	0x00000080
        /*03d4*/ 	.short	0x010a
        /*03d6*/ 	.byte	0xff
	.zero		1


	//   ....[42]....
        /*03d8*/ 	.word	0x00001ee0
        /*03dc*/ 	.word	0x00000002
        /*03e0*/ 	.word	0x00000000
        /*03e4*/ 	.short	0x0101
        /*03e6*/ 	.byte	0xff
	.zero		1


	//   ....[43]....
        /*03e8*/ 	.word	0x00002440
        /*03ec*/ 	.word	0x000000ff
        /*03f0*/ 	.word	0x00000000
        /*03f4*/ 	.short	0x010a
        /*03f6*/ 	.byte	0x05
	.zero		1


	//   ....[44]....
        /*03f8*/ 	.word	0x000024d0
        /*03fc*/ 	.word	0x000000ff
        /*0400*/ 	.word	0x00000000
        /*0404*/ 	.short	0x010a
        /*0406*/ 	.byte	0x05
	.zero		1


	//   ....[45]....
        /*0408*/ 	.word	0x00002570
        /*040c*/ 	.word	0x00000000
        /*0410*/ 	.word	0x00000000
        /*0414*/ 	.short	0x010a
        /*0416*/ 	.byte	0xff
	.zero		1


	//   ....[46]....
        /*0418*/ 	.word	0x00002690
        /*041c*/ 	.word	0x00000000
        /*0420*/ 	.word	0x000000e0
        /*0424*/ 	.short	0x010a
        /*0426*/ 	.byte	0xff
	.zero		1


	//   ....[47]....
        /*0428*/ 	.word	0x000026f0
        /*042c*/ 	.word	0x00000004
        /*0430*/ 	.word	0x00000000
        /*0434*/ 	.short	0x0101
        /*0436*/ 	.byte	0xff
	.zero		1


	//   ....[48]....
        /*0438*/ 	.word	0x00002710
        /*043c*/ 	.word	0x000000ff
        /*0440*/ 	.word	0x00000090
        /*0444*/ 	.short	0x010a
        /*0446*/ 	.byte	0x05
	.zero		1


	//   ....[49]....
        /*0448*/ 	.word	0x00002830
        /*044c*/ 	.word	0x00000000
        /*0450*/ 	.word	0x00000080
        /*0454*/ 	.short	0x010a
        /*0456*/ 	.byte	0xff
	.zero		1


	//   ....[50]....
        /*0458*/ 	.word	0x00002940
        /*045c*/ 	.word	0x00000000
        /*0460*/ 	.word	0x00000000
        /*0464*/ 	.short	0x0101
        /*0466*/ 	.byte	0xff
	.zero		1


	//   ....[51]....
        /*0468*/ 	.word	0x000029d0
        /*046c*/ 	.word	0x000000ff
        /*0470*/ 	.word	0x00000090
        /*0474*/ 	.short	0x0106
        /*0476*/ 	.byte	0x05
	.zero		1


	//   ....[52]....
        /*0478*/ 	.word	0x000029f0
        /*047c*/ 	.word	0x000000ff
        /*0480*/ 	.word	0x00000090
        /*0484*/ 	.short	0x010a
        /*0486*/ 	.byte	0x05
	.zero		1


	//   ....[53]....
        /*0488*/ 	.word	0x00002a80
        /*048c*/ 	.word	0x000000ff
        /*0490*/ 	.word	0x00000090
        /*0494*/ 	.short	0x0106
        /*0496*/ 	.byte	0x04
	.zero		1


	//   ....[54]....
        /*0498*/ 	.word	0x00002ac0
        /*049c*/ 	.word	0x00000000
        /*04a0*/ 	.word	0x00000090
        /*04a4*/ 	.short	0x010a
        /*04a6*/ 	.byte	0xff
	.zero		1


	//   ....[55]....
        /*04a8*/ 	.word	0x00003080
        /*04ac*/ 	.word	0x00000000
        /*04b0*/ 	.word	0x00000080
        /*04b4*/ 	.short	0x010a
        /*04b6*/ 	.byte	0xff
	.zero		1


	//   ....[56]....
        /*04b8*/ 	.word	0x00003180
        /*04bc*/ 	.word	0x00000003
        /*04c0*/ 	.word	0x00000000
        /*04c4*/ 	.short	0x0101
        /*04c6*/ 	.byte	0xff
	.zero		1


	//   ....[57]....
        /*04c8*/ 	.word	0x00003190
        /*04cc*/ 	.word	0x000000ff
        /*04d0*/ 	.word	0x00000000
        /*04d4*/ 	.short	0x010a
        /*04d6*/ 	.byte	0x07
	.zero		1


	//   ....[58]....
        /*04d8*/ 	.word	0x000031c0
        /*04dc*/ 	.word	0x000000ff
        /*04e0*/ 	.word	0x000000c0
        /*04e4*/ 	.short	0x010a
        /*04e6*/ 	.byte	0x06
	.zero		1


	//   ....[59]....
        /*04e8*/ 	.word	0x00003290
        /*04ec*/ 	.word	0x000000ff
        /*04f0*/ 	.word	0x00000000
        /*04f4*/ 	.short	0x010a
        /*04f6*/ 	.byte	0x0b
	.zero		1


	//   ....[60]....
        /*04f8*/ 	.word	0x000033c0
        /*04fc*/ 	.word	0x000000ff
        /*0500*/ 	.word	0x00000000
        /*0504*/ 	.short	0x010a
        /*0506*/ 	.byte	0x22
	.zero		1


	//   ....[61]....
        /*0508*/ 	.word	0x000037a0
        /*050c*/ 	.word	0x000000ff
        /*0510*/ 	.word	0x00000000
        /*0514*/ 	.short	0x010a
        /*0516*/ 	.byte	0x06
	.zero		1


	//   ....[62]....
        /*0518*/ 	.word	0x00003830
        /*051c*/ 	.word	0x000000ff
        /*0520*/ 	.word	0x00000000
        /*0524*/ 	.short	0x010a
        /*0526*/ 	.byte	0x06
	.zero		1


	//   ....[63]....
        /*0528*/ 	.word	0x000038c0
        /*052c*/ 	.word	0x000000ff
        /*0530*/ 	.word	0x00000000
        /*0534*/ 	.short	0x010a
        /*0536*/ 	.byte	0x06
	.zero		1


	//   ....[64]....
        /*0538*/ 	.word	0x00003950
        /*053c*/ 	.word	0x000000ff
        /*0540*/ 	.word	0x00000000
        /*0544*/ 	.short	0x010a
        /*0546*/ 	.byte	0x07
	.zero		1


	//   ....[65]....
        /*0548*/ 	.word	0x00003db0
        /*054c*/ 	.word	0x00000000
        /*0550*/ 	.word	0x00000080
        /*0554*/ 	.short	0x010a
        /*0556*/ 	.byte	0xff
	.zero		1


	//   ....[66]....
        /*0558*/ 	.word	0x00003e70
        /*055c*/ 	.word	0x00000000
        /*0560*/ 	.word	0x00000000
        /*0564*/ 	.short	0x0101
        /*0566*/ 	.byte	0xff
	.zero		1


	//   ....[67]....
        /*0568*/ 	.word	0x00004190
        /*056c*/ 	.word	0x000000ff
        /*0570*/ 	.word	0x00000078
        /*0574*/ 	.short	0x010a
        /*0576*/ 	.byte	0x07
	.zero		1


	//   ....[68]....
        /*0578*/ 	.word	0x00004390
        /*057c*/ 	.word	0x000000ff
        /*0580*/ 	.word	0x00000050
        /*0584*/ 	.short	0x010a
        /*0586*/ 	.byte	0x07
	.zero		1


	//   ....[69]....
        /*0588*/ 	.word	0x00004510
        /*058c*/ 	.word	0x000000ff
        /*0590*/ 	.word	0x00000030
        /*0594*/ 	.short	0x010b
        /*0596*/ 	.byte	0x07
	.zero		1


	//   ....[70]....
        /*0598*/ 	.word	0x00004520
        /*059c*/ 	.word	0x000000ff
        /*05a0*/ 	.word	0x00000000
        /*05a4*/ 	.short	0x0101
        /*05a6*/ 	.byte	0x15
	.zero		1


	//   ....[71]....
        /*05a8*/ 	.word	0x00004540
        /*05ac*/ 	.word	0x000000ff
        /*05b0*/ 	.word	0x00000058
        /*05b4*/ 	.short	0x010a
        /*05b6*/ 	.byte	0x07
	.zero		1


	//   ....[72]....
        /*05b8*/ 	.word	0x00004680
        /*05bc*/ 	.word	0x000000ff
        /*05c0*/ 	.word	0x00000038
        /*05c4*/ 	.short	0x010b
        /*05c6*/ 	.byte	0x07
	.zero		1


	//   ....[73]....
        /*05c8*/ 	.word	0x00004690
        /*05cc*/ 	.word	0x000000ff
        /*05d0*/ 	.word	0x00000000
        /*05d4*/ 	.short	0x0101
        /*05d6*/ 	.byte	0x0f
	.zero		1


	//   ....[74]....
        /*05d8*/ 	.word	0x000046b0
        /*05dc*/ 	.word	0x000000ff
        /*05e0*/ 	.word	0x00000060
        /*05e4*/ 	.short	0x010a
        /*05e6*/ 	.byte	0x07
	.zero		1


	//   ....[75]....
        /*05e8*/ 	.word	0x00004800
        /*05ec*/ 	.word	0x000000ff
        /*05f0*/ 	.word	0x00000040
        /*05f4*/ 	.short	0x010b
        /*05f6*/ 	.byte	0x07
	.zero		1


	//   ....[76]....
        /*05f8*/ 	.word	0x00004810
        /*05fc*/ 	.word	0x000000ff
        /*0600*/ 	.word	0x00000000
        /*0604*/ 	.short	0x0101
        /*0606*/ 	.byte	0x0e
	.zero		1


	//   ....[77]....
        /*0608*/ 	.word	0x00004830
        /*060c*/ 	.word	0x000000ff
        /*0610*/ 	.word	0x00000068
        /*0614*/ 	.short	0x010a
        /*0616*/ 	.byte	0x07
	.zero		1


	//   ....[78]....
        /*0618*/ 	.word	0x00004990
        /*061c*/ 	.word	0x000000ff
        /*0620*/ 	.word	0x00000048
        /*0624*/ 	.short	0x010b
        /*0626*/ 	.byte	0x07
	.zero		1


	//   ....[79]....
        /*0628*/ 	.word	0x000049a0
        /*062c*/ 	.word	0x000000ff
        /*0630*/ 	.word	0x00000000
        /*0634*/ 	.short	0x0101
        /*0636*/ 	.byte	0x0d
	.zero		1


	//   ....[80]....
        /*0638*/ 	.word	0x000049c0
        /*063c*/ 	.word	0x000000ff
        /*0640*/ 	.word	0x00000050
        /*0644*/ 	.short	0x010a
        /*0646*/ 	.byte	0x07
	.zero		1


	//   ....[81]....
        /*0648*/ 	.word	0x00004b10
        /*064c*/ 	.word	0x000000ff
        /*0650*/ 	.word	0x00000030
        /*0654*/ 	.short	0x010b
        /*0656*/ 	.byte	0x07
	.zero		1


	//   ....[82]....
        /*0658*/ 	.word	0x00004b20
        /*065c*/ 	.word	0x000000ff
        /*0660*/ 	.word	0x00000000
        /*0664*/ 	.short	0x0101
        /*0666*/ 	.byte	0x15
	.zero		1


	//   ....[83]....
        /*0668*/ 	.word	0x00004b40
        /*066c*/ 	.word	0x000000ff
        /*0670*/ 	.word	0x00000058
        /*0674*/ 	.short	0x010a
        /*0676*/ 	.byte	0x07
	.zero		1


	//   ....[84]....
        /*0678*/ 	.word	0x00004ca0
        /*067c*/ 	.word	0x000000ff
        /*0680*/ 	.word	0x00000038
        /*0684*/ 	.short	0x010b
        /*0686*/ 	.byte	0x07
	.zero		1


	//   ....[85]....
        /*0688*/ 	.word	0x00004cb0
        /*068c*/ 	.word	0x000000ff
        /*0690*/ 	.word	0x00000000
        /*0694*/ 	.short	0x0101
        /*0696*/ 	.byte	0x0f
	.zero		1


	//   ....[86]....
        /*0698*/ 	.word	0x00004cc0
        /*069c*/ 	.word	0x000000ff
        /*06a0*/ 	.word	0x00000060
        /*06a4*/ 	.short	0x010a
        /*06a6*/ 	.byte	0x07
	.zero		1


	//   ....[87]....
        /*06a8*/ 	.word	0x00004e60
        /*06ac*/ 	.word	0x000000ff
        /*06b0*/ 	.word	0x00000040
        /*06b4*/ 	.short	0x010b
        /*06b6*/ 	.byte	0x07
	.zero		1


	//   ....[88]....
        /*06b8*/ 	.word	0x00004ed0
        /*06bc*/ 	.word	0x000000ff
        /*06c0*/ 	.word	0x00000000
        /*06c4*/ 	.short	0x0101
        /*06c6*/ 	.byte	0x0e
	.zero		1


	//   ....[89]....
        /*06c8*/ 	.word	0x00004f00
        /*06cc*/ 	.word	0x000000ff
        /*06d0*/ 	.word	0x00000068
        /*06d4*/ 	.short	0x010a
        /*06d6*/ 	.byte	0x07
	.zero		1


	//   ....[90]....
        /*06d8*/ 	.word	0x00005100
        /*06dc*/ 	.word	0x000000ff
        /*06e0*/ 	.word	0x00000048
        /*06e4*/ 	.short	0x010b
        /*06e6*/ 	.byte	0x07
	.zero		1


	//   ....[91]....
        /*06e8*/ 	.word	0x00005120
        /*06ec*/ 	.word	0x000000ff
        /*06f0*/ 	.word	0x00000000
        /*06f4*/ 	.short	0x0101
        /*06f6*/ 	.byte	0x0d
	.zero		1


	//   ....[92]....
        /*06f8*/ 	.word	0x00005140
        /*06fc*/ 	.word	0x000000ff
        /*0700*/ 	.word	0x00000050
        /*0704*/ 	.short	0x010a
        /*0706*/ 	.byte	0x07
	.zero		1


	//   ....[93]....
        /*0708*/ 	.word	0x00005160
        /*070c*/ 	.word	0x000000ff
        /*0710*/ 	.word	0x00000058
        /*0714*/ 	.short	0x010a
        /*0716*/ 	.byte	0x07
	.zero		1


	//   ....[94]....
        /*0718*/ 	.word	0x00005180
        /*071c*/ 	.word	0x000000ff
        /*0720*/ 	.word	0x00000060
        /*0724*/ 	.short	0x010a
        /*0726*/ 	.byte	0x07
	.zero		1


	//   ....[95]....
        /*0728*/ 	.word	0x000051d0
        /*072c*/ 	.word	0x00000002
        /*0730*/ 	.word	0x00000068
        /*0734*/ 	.short	0x010a
        /*0736*/ 	.byte	0xff
	.zero		1


	//   ....[96]....
        /*0738*/ 	.word	0x000054f0
        /*073c*/ 	.word	0x00000000
        /*0740*/ 	.word	0x00000080
        /*0744*/ 	.short	0x010a
        /*0746*/ 	.byte	0xff
	.zero		1


	//   ....[97]....
        /*0748*/ 	.word	0x00005600
        /*074c*/ 	.word	0x00000000
        /*0750*/ 	.word	0x00000000
        /*0754*/ 	.short	0x0101
        /*0756*/ 	.byte	0xff
	.zero		1


	//   ....[98]....
        /*0758*/ 	.word	0x00006050
        /*075c*/ 	.word	0x000000ff
        /*0760*/ 	.word	0x00000030
        /*0764*/ 	.short	0x010a
        /*0766*/ 	.byte	0x30
	.zero		1


	//   ....[99]....
        /*0768*/ 	.word	0x00006080
        /*076c*/ 	.word	0x00000057
        /*0770*/ 	.word	0x000000a0
        /*0774*/ 	.short	0x010a
        /*0776*/ 	.byte	0xff
	.zero		1


	//   ....[100]....
        /*0778*/ 	.word	0x00006170
        /*077c*/ 	.word	0x000000ff
        /*0780*/ 	.word	0x00000030
        /*0784*/ 	.short	0x010a
        /*0786*/ 	.byte	0x30
	.zero		1


	//   ....[101]....
        /*0788*/ 	.word	0x00006260
        /*078c*/ 	.word	0x00000057
        /*0790*/ 	.word	0x000000a0
        /*0794*/ 	.short	0x010a
        /*0796*/ 	.byte	0xff
	.zero		1


	//   ....[102]....
        /*0798*/ 	.word	0x00006a30
        /*079c*/ 	.word	0x00000000
        /*07a0*/ 	.word	0x00000000
        /*07a4*/ 	.short	0x0101
        /*07a6*/ 	.byte	0xff
	.zero		1


	//   ....[103]....
        /*07a8*/ 	.word	0x00006a40
        /*07ac*/ 	.word	0x00000003
        /*07b0*/ 	.word	0x00000030
        /*07b4*/ 	.short	0x010a
        /*07b6*/ 	.byte	0xff
	.zero		1


	//   ....[104]....
        /*07b8*/ 	.word	0x00006b20
        /*07bc*/ 	.word	0x00000003
        /*07c0*/ 	.word	0x00000030
        /*07c4*/ 	.short	0x010a
        /*07c6*/ 	.byte	0xff
	.zero		1


	//   ....[105]....
        /*07c8*/ 	.word	0x00007380
        /*07cc*/ 	.word	0x0000005a
        /*07d0*/ 	.word	0x00000000
        /*07d4*/ 	.short	0x0101
        /*07d6*/ 	.byte	0xff
	.zero		1


	//   ....[106]....
        /*07d8*/ 	.word	0x000073a0
        /*07dc*/ 	.word	0x0000005b
        /*07e0*/ 	.word	0x00000030
        /*07e4*/ 	.short	0x010a
        /*07e6*/ 	.byte	0xff
	.zero		1


	//   ....[107]....
        /*07e8*/ 	.word	0x00007470
        /*07ec*/ 	.word	0x0000005b
        /*07f0*/ 	.word	0x00000030
        /*07f4*/ 	.short	0x010a
        /*07f6*/ 	.byte	0xff
	.zero		1


	//   ....[108]....
        /*07f8*/ 	.word	0x00007cd0
        /*07fc*/ 	.word	0x0000005a
        /*0800*/ 	.word	0x00000000
        /*0804*/ 	.short	0x0101
        /*0806*/ 	.byte	0xff
	.zero		1


	//   ....[109]....
        /*0808*/ 	.word	0x00007cf0
        /*080c*/ 	.word	0x0000005b
        /*0810*/ 	.word	0x00000030
        /*0814*/ 	.short	0x010a
        /*0816*/ 	.byte	0xff
	.zero		1


	//   ....[110]....
        /*0818*/ 	.word	0x00007dd0
        /*081c*/ 	.word	0x0000005b
        /*0820*/ 	.word	0x00000030
        /*0824*/ 	.short	0x010a
        /*0826*/ 	.byte	0xff
	.zero		1


	//   ....[111]....
        /*0828*/ 	.word	0x00008670
        /*082c*/ 	.word	0x0000005b
        /*0830*/ 	.word	0x00000000
        /*0834*/ 	.short	0x0101
        /*0836*/ 	.byte	0xff
	.zero		1


	//   ....[112]....
        /*0838*/ 	.word	0x00008690
        /*083c*/ 	.word	0x0000005c
        /*0840*/ 	.word	0x00000030
        /*0844*/ 	.short	0x010a
        /*0846*/ 	.byte	0xff
	.zero		1


	//   ....[113]....
        /*0848*/ 	.word	0x00008760
        /*084c*/ 	.word	0x0000005c
        /*0850*/ 	.word	0x00000030
        /*0854*/ 	.short	0x010a
        /*0856*/ 	.byte	0xff
	.zero		1


	//   ....[114]....
        /*0858*/ 	.word	0x00009040
        /*085c*/ 	.word	0x0000005b
        /*0860*/ 	.word	0x00000000
        /*0864*/ 	.short	0x0101
        /*0866*/ 	.byte	0xff
	.zero		1


	//   ....[115]....
        /*0868*/ 	.word	0x00009060
        /*086c*/ 	.word	0x0000005c
        /*0870*/ 	.word	0x00000030
        /*0874*/ 	.short	0x010a
        /*0876*/ 	.byte	0xff
	.zero		1


	//   ....[116]....
        /*0878*/ 	.word	0x00009130
        /*087c*/ 	.word	0x0000005c
        /*0880*/ 	.word	0x00000030
        /*0884*/ 	.short	0x010a
        /*0886*/ 	.byte	0xff
	.zero		1


	//   ....[117]....
        /*0888*/ 	.word	0x000099e0
        /*088c*/ 	.word	0x0000005b
        /*0890*/ 	.word	0x00000000
        /*0894*/ 	.short	0x0101
        /*0896*/ 	.byte	0xff
	.zero		1


	//   ....[118]....
        /*0898*/ 	.word	0x00009a00
        /*089c*/ 	.word	0x0000005c
        /*08a0*/ 	.word	0x00000030
        /*08a4*/ 	.short	0x010a
        /*08a6*/ 	.byte	0xff
	.zero		1


	//   ....[119]....
        /*08a8*/ 	.word	0x00009ad0
        /*08ac*/ 	.word	0x0000005c
        /*08b0*/ 	.word	0x00000030
        /*08b4*/ 	.short	0x010a
        /*08b6*/ 	.byte	0xff
	.zero		1


	//   ....[120]....
        /*08b8*/ 	.word	0x0000a380
        /*08bc*/ 	.word	0x0000005b
        /*08c0*/ 	.word	0x00000000
        /*08c4*/ 	.short	0x0101
        /*08c6*/ 	.byte	0xff
	.zero		1


	//   ....[121]....
        /*08c8*/ 	.word	0x0000a3a0
        /*08cc*/ 	.word	0x0000005c
        /*08d0*/ 	.word	0x00000030
        /*08d4*/ 	.short	0x010a
        /*08d6*/ 	.byte	0xff
	.zero		1


	//   ....[122]....
        /*08d8*/ 	.word	0x0000a470
        /*08dc*/ 	.word	0x0000005c
        /*08e0*/ 	.word	0x00000030
        /*08e4*/ 	.short	0x010a
        /*08e6*/ 	.byte	0xff
	.zero		1


	//   ....[123]....
        /*08e8*/ 	.word	0x0000a7b0
        /*08ec*/ 	.word	0x000000ff
        /*08f0*/ 	.word	0x00000000
        /*08f4*/ 	.short	0x0101
        /*08f6*/ 	.byte	0x05
	.zero		1


	//   ....[124]....
        /*08f8*/ 	.word	0x0000ad30
        /*08fc*/ 	.word	0x00000002
        /*0900*/ 	.word	0x00000000
        /*0904*/ 	.short	0x0101
        /*0906*/ 	.byte	0xff
	.zero		1


	//   ....[125]....
        /*0908*/ 	.word	0x0000afa0
        /*090c*/ 	.word	0x000000ff
        /*0910*/ 	.word	0x00000000
        /*0914*/ 	.short	0x0101
        /*0916*/ 	.byte	0x04
	.zero		1


	//   ....[126]....
        /*0918*/ 	.word	0x0000afc0
        /*091c*/ 	.word	0x00000003
        /*0920*/ 	.word	0x000000f0
        /*0924*/ 	.short	0x010a
        /*0926*/ 	.byte	0xff
	.zero		1


	//   ....[127]....
        /*0928*/ 	.word	0x0000b020
        /*092c*/ 	.word	0x00000002
        /*0930*/ 	.word	0x00000018
        /*0934*/ 	.short	0x010a
        /*0936*/ 	.byte	0xff
	.zero		1


	//   ....[128]....
        /*0938*/ 	.word	0x0000b080
        /*093c*/ 	.word	0x00000002
        /*0940*/ 	.word	0x00000018
        /*0944*/ 	.short	0x010a
        /*0946*/ 	.byte	0xff
	.zero		1


	//   ....[129]....
        /*0948*/ 	.word	0x0000b0d0
        /*094c*/ 	.word	0x00000002
        /*0950*/ 	.word	0x00000080
        /*0954*/ 	.short	0x010a
        /*0956*/ 	.byte	0xff
	.zero		1


	//   ....[130]....
        /*0958*/ 	.word	0x0000b130
        /*095c*/ 	.word	0x00000000
        /*0960*/ 	.word	0x00000000
        /*0964*/ 	.short	0x010a
        /*0966*/ 	.byte	0xff
	.zero		1


	//   ....[131]....
        /*0968*/ 	.word	0x0000b190
        /*096c*/ 	.word	0x00000000
        /*0970*/ 	.word	0x00000000
        /*0974*/ 	.short	0x010a
        /*0976*/ 	.byte	0xff
	.zero		1


	//   ....[132]....
        /*0978*/ 	.word	0x0000b1e0
        /*097c*/ 	.word	0x00000000
        /*0980*/ 	.word	0x000000e0
        /*0984*/ 	.short	0x010a
        /*0986*/ 	.byte	0xff
	.zero		1


	//   ....[133]....
        /*0988*/ 	.word	0x0000b240
        /*098c*/ 	.word	0x00000000
        /*0990*/ 	.word	0x00000090
        /*0994*/ 	.short	0x010a
        /*0996*/ 	.byte	0xff
	.zero		1


	//   ....[134]....
        /*0998*/ 	.word	0x0000b290
        /*099c*/ 	.word	0x00000000
        /*09a0*/ 	.word	0x00000080
        /*09a4*/ 	.short	0x010a
        /*09a6*/ 	.byte	0xff
	.zero		1


	//   ....[135]....
        /*09a8*/ 	.word	0x0000b2f0
        /*09ac*/ 	.word	0x00000000
        /*09b0*/ 	.word	0x00000090
        /*09b4*/ 	.short	0x010a
        /*09b6*/ 	.byte	0xff
	.zero		1


	//   ....[136]....
        /*09b8*/ 	.word	0x0000b340
        /*09bc*/ 	.word	0x00000000
        /*09c0*/ 	.word	0x00000080
        /*09c4*/ 	.short	0x010a
        /*09c6*/ 	.byte	0xff
	.zero		1


	//   ....[137]....
        /*09c8*/ 	.word	0x0000b3a0
        /*09cc*/ 	.word	0x00000003
        /*09d0*/ 	.word	0x000000c0
        /*09d4*/ 	.short	0x010a
        /*09d6*/ 	.byte	0xff
	.zero		1


	//   ....[138]....
        /*09d8*/ 	.word	0x0000b400
        /*09dc*/ 	.word	0x00000000
        /*09e0*/ 	.word	0x00000000
        /*09e4*/ 	.short	0x010a
        /*09e6*/ 	.byte	0xff
	.zero		1


	//   ....[139]....
        /*09e8*/ 	.word	0x0000b460
        /*09ec*/ 	.word	0x00000000
        /*09f0*/ 	.word	0x00000000
        /*09f4*/ 	.short	0x010a
        /*09f6*/ 	.byte	0xff
	.zero		1


	//   ....[140]....
        /*09f8*/ 	.word	0x0000b4c0
        /*09fc*/ 	.word	0x00000000
        /*0a00*/ 	.word	0x00000000
        /*0a04*/ 	.short	0x010a
        /*0a06*/ 	.byte	0xff
	.zero		1


	//   ....[141]....
        /*0a08*/ 	.word	0x0000b520
        /*0a0c*/ 	.word	0x00000000
        /*0a10*/ 	.word	0x00000000
        /*0a14*/ 	.short	0x010a
        /*0a16*/ 	.byte	0xff
	.zero		1


	//   ....[142]....
        /*0a18*/ 	.word	0x0000b580
        /*0a1c*/ 	.word	0x00000000
        /*0a20*/ 	.word	0x00000000
        /*0a24*/ 	.short	0x010a
        /*0a26*/ 	.byte	0xff
	.zero		1


	//   ....[143]....
        /*0a28*/ 	.word	0x0000b5d0
        /*0a2c*/ 	.word	0x00000000
        /*0a30*/ 	.word	0x00000080
        /*0a34*/ 	.short	0x010a
        /*0a36*/ 	.byte	0xff
	.zero		1


	//   ....[144]....
        /*0a38*/ 	.word	0x0000b630
        /*0a3c*/ 	.word	0x00000000
        /*0a40*/ 	.word	0x00000078
        /*0a44*/ 	.short	0x010a
        /*0a46*/ 	.byte	0xff
	.zero		1


	//   ....[145]....
        /*0a48*/ 	.word	0x0000b690
        /*0a4c*/ 	.word	0x00000003
        /*0a50*/ 	.word	0x00000050
        /*0a54*/ 	.short	0x010a
        /*0a56*/ 	.byte	0xff
	.zero		1


	//   ....[146]....
        /*0a58*/ 	.word	0x0000b6f0
        /*0a5c*/ 	.word	0x00000003
        /*0a60*/ 	.word	0x00000058
        /*0a64*/ 	.short	0x010a
        /*0a66*/ 	.byte	0xff
	.zero		1


	//   ....[147]....
        /*0a68*/ 	.word	0x0000b750
        /*0a6c*/ 	.word	0x00000003
        /*0a70*/ 	.word	0x00000060
        /*0a74*/ 	.short	0x010a
        /*0a76*/ 	.byte	0xff
	.zero		1


	//   ....[148]....
        /*0a78*/ 	.word	0x0000b7b0
        /*0a7c*/ 	.word	0x00000003
        /*0a80*/ 	.word	0x00000068
        /*0a84*/ 	.short	0x010a
        /*0a86*/ 	.byte	0xff
	.zero		1


	//   ....[149]....
        /*0a88*/ 	.word	0x0000b810
        /*0a8c*/ 	.word	0x00000003
        /*0a90*/ 	.word	0x00000050
        /*0a94*/ 	.short	0x010a
        /*0a96*/ 	.byte	0xff
	.zero		1


	//   ....[150]....
        /*0a98*/ 	.word	0x0000b870
        /*0a9c*/ 	.word	0x00000003
        /*0aa0*/ 	.word	0x00000058
        /*0aa4*/ 	.short	0x010a
        /*0aa6*/ 	.byte	0xff
	.zero		1


	//   ....[151]....
        /*0aa8*/ 	.word	0x0000b8d0
        /*0aac*/ 	.word	0x00000003
        /*0ab0*/ 	.word	0x00000060
        /*0ab4*/ 	.short	0x010a
        /*0ab6*/ 	.byte	0xff
	.zero		1


	//   ....[152]....
        /*0ab8*/ 	.word	0x0000b930
        /*0abc*/ 	.word	0x00000003
        /*0ac0*/ 	.word	0x00000068
        /*0ac4*/ 	.short	0x010a
        /*0ac6*/ 	.byte	0xff
	.zero		1


	//   ....[153]....
        /*0ac8*/ 	.word	0x0000b990
        /*0acc*/ 	.word	0x00000003
        /*0ad0*/ 	.word	0x00000050
        /*0ad4*/ 	.short	0x010a
        /*0ad6*/ 	.byte	0xff
	.zero		1


	//   ....[154]....
        /*0ad8*/ 	.word	0x0000b9f0
        /*0adc*/ 	.word	0x00000003
        /*0ae0*/ 	.word	0x00000058
        /*0ae4*/ 	.short	0x010a
        /*0ae6*/ 	.byte	0xff
	.zero		1


	//   ....[155]....
        /*0ae8*/ 	.word	0x0000ba50
        /*0aec*/ 	.word	0x00000003
        /*0af0*/ 	.word	0x00000060
        /*0af4*/ 	.short	0x010a
        /*0af6*/ 	.byte	0xff
	.zero		1


	//   ....[156]....
        /*0af8*/ 	.word	0x0000baa0
        /*0afc*/ 	.word	0x00000000
        /*0b00*/ 	.word	0x00000080
        /*0b04*/ 	.short	0x010a
        /*0b06*/ 	.byte	0xff
	.zero		1


	//   ....[157]....
        /*0b08*/ 	.word	0x0000bb00
        /*0b0c*/ 	.word	0x00000002
        /*0b10*/ 	.word	0x00000030
        /*0b14*/ 	.short	0x010a
        /*0b16*/ 	.byte	0xff
	.zero		1


	//   ....[158]....
        /*0b18*/ 	.word	0x0000bb50
        /*0b1c*/ 	.word	0x00000057
        /*0b20*/ 	.word	0x000000a0
        /*0b24*/ 	.short	0x010a
        /*0b26*/ 	.byte	0xff
	.zero		1


	//   ....[159]....
        /*0b28*/ 	.word	0x0000bba0
        /*0b2c*/ 	.word	0x00000003
        /*0b30*/ 	.word	0x00000030
        /*0b34*/ 	.short	0x010a
        /*0b36*/ 	.byte	0xff
	.zero		1


	//   ....[160]....
        /*0b38*/ 	.word	0x0000bbf0
        /*0b3c*/ 	.word	0x0000005b
        /*0b40*/ 	.word	0x00000030
        /*0b44*/ 	.short	0x010a
        /*0b46*/ 	.byte	0xff
	.zero		1


	//   ....[161]....
        /*0b48*/ 	.word	0x0000bc40
        /*0b4c*/ 	.word	0x0000005b
        /*0b50*/ 	.word	0x00000030
        /*0b54*/ 	.short	0x010a
        /*0b56*/ 	.byte	0xff
	.zero		1


	//   ....[162]....
        /*0b58*/ 	.word	0x0000bc90
        /*0b5c*/ 	.word	0x0000005c
        /*0b60*/ 	.word	0x00000030
        /*0b64*/ 	.short	0x010a
        /*0b66*/ 	.byte	0xff
	.zero		1


	//   ....[163]....
        /*0b68*/ 	.word	0x0000bce0
        /*0b6c*/ 	.word	0x0000005c
        /*0b70*/ 	.word	0x00000030
        /*0b74*/ 	.short	0x010a
        /*0b76*/ 	.byte	0xff
	.zero		1


	//   ....[164]....
        /*0b78*/ 	.word	0x0000bd30
        /*0b7c*/ 	.word	0x0000005c
        /*0b80*/ 	.word	0x00000030
        /*0b84*/ 	.short	0x010a
        /*0b86*/ 	.byte	0xff
	.zero		1


	//   ....[165]....
        /*0b88*/ 	.word	0x0000bd80
        /*0b8c*/ 	.word	0x0000005c
        /*0b90*/ 	.word	0x00000030
        /*0b94*/ 	.short	0x010a
        /*0b96*/ 	.byte	0xff
	.zero		1


	//----- nvinfo : EIATTR_NUM_MBARRIERS
	.align		4
.L_47:
        /*0b98*/ 	.byte	0x03, 0x38
        /*0b9a*/ 	.short	0x0020


	//----- nvinfo : EIATTR_EXIT_INSTR_OFFSETS
	.align		4
        /*0b9c*/ 	.byte	0x04, 0x1c
        /*0b9e*/ 	.short	(.L_49 - .L_48)


	//   ....[0]....
.L_48:
        /*0ba0*/ 	.word	0x000025a0


	//   ....[1]....
        /*0ba4*/ 	.word	0x00002a90


	//   ....[2]....
        /*0ba8*/ 	.word	0x00002af0


	//   ....[3]....
        /*0bac*/ 	.word	0x00003bb0


	//   ....[4]....
        /*0bb0*/ 	.word	0x00005200


	//   ....[5]....
        /*0bb4*/ 	.word	0x00005240


	//   ....[6]....
        /*0bb8*/ 	.word	0x0000ae90


	//   ....[7]....
        /*0bbc*/ 	.word	0x0000af10


	//   ....[8]....
        /*0bc0*/ 	.word	0x0000af40


	//   ....[9]....
        /*0bc4*/ 	.word	0x0000afb0


	//----- nvinfo : EIATTR_MAX_THREADS
	.align		4
.L_49:
        /*0bc8*/ 	.byte	0x04, 0x05
        /*0bca*/ 	.short	(.L_51 - .L_50)
.L_50:
        /*0bcc*/ 	.word	0x00000100
        /*0bd0*/ 	.word	0x00000001
        /*0bd4*/ 	.word	0x00000001


	//----- nvinfo : EIATTR_CRS_STACK_SIZE
	.align		4
.L_51:
        /*0bd8*/ 	.byte	0x04, 0x1e
        /*0bda*/ 	.short	(.L_53 - .L_52)
.L_52:
        /*0bdc*/ 	.word	0x00000000


	//----- nvinfo : EIATTR_CBANK_PARAM_SIZE
	.align		4
.L_53:
        /*0be0*/ 	.byte	0x03, 0x19
        /*0be2*/ 	.short	0x0800


	//----- nvinfo : EIATTR_PARAM_CBANK
	.align		4
        /*0be4*/ 	.byte	0x04, 0x0a
        /*0be6*/ 	.short	(.L_55 - .L_54)
	.align		4
.L_54:
        /*0be8*/ 	.word	index@(.nv.constant0._ZN7cutlass13device_kernelINS_4gemm6kernel13GemmUniversalIN4cute5tupleIJiiiiEEENS1_10collective13CollectiveMmaINS1_35MainloopSm100TmaUmmaWarpSpecializedILi3ELi2ELi4ENS5_IJNS4_1CILi1EEESB_SB_EEEEENS5_IJNSA_ILi128EEESE_NSA_ILi64EEEEEENS_10tfloat32_tENS5_IJlSB_lEEESH_SI_NS4_8TiledMMAINS4_8MMA_AtomIJNS4_17SM100_MMA_TF32_SSISH_SH_fLi128ELi128ELNS4_4UMMA5MajorE0ELSN_0ELNSM_7ScaleInE0ELSO_0EEEEEENS4_6LayoutISC_NS5_IJNSA_ILi0EEESS_SS_EEEEENS5_IJNS4_10UnderscoreESV_SV_EEEEENS4_13SM90_TMA_LOADENS4_14ComposedLayoutINS4_7SwizzleILi3ELi4ELi3EEENS4_18smem_ptr_flag_bitsILi32EEENSR_INS5_IJNSA_ILi8EEENSA_ILi32EEEEEENS5_IJS15_SB_EEEEEEEvNS4_8identityESY_S19_vS1A_EENS_8epilogue10collective18CollectiveEpilogueINS1C_23Sm100TmaWarpSpecializedILi4ELi2ELi16ELb1ELb0EEEJSG_NS5_IJNSR_ISE_SB_EENSR_INSA_ILi16EEESB_EEEEESH_SI_SH_SI_NS1C_6fusion15FusionCallbacksIS1G_NS1L_17LinearCombinationISH_fSH_fLNS_15FloatRoundStyleE2EEESG_S1K_JEEENS4_5SM1004TMEM4LOAD26SM100_TMEM_LOAD_32dp32b16xESY_NSZ_INS10_ILi2ELi4ELi3EEES13_NSR_INS5_IJS14_S1I_EEENS5_IJS1I_SB_EEEEEEENS4_39AutoVectorizingCopyWithAssumedAlignmentILi128EEENS4_14SM90_TMA_STOREES1Z_S21_S21_EEEvvEEEEvNT_6ParamsE)
        /*0bec*/ 	.short	0x0380
        /*0bee*/ 	.short	0x0800


	//----- nvinfo : EIATTR_SW_WAR
	.align		4
.L_55:
        /*0bf0*/ 	.byte	0x04, 0x36
        /*0bf2*/ 	.short	(.L_57 - .L_56)
.L_56:
        /*0bf4*/ 	.word	0x00000008
.L_57:


//--------------------- .nv.callgraph             --------------------------
	.section	.nv.callgraph,"",@"SHT_CUDA_CALLGRAPH"
	.align	4
	.sectionentsize	8
	.align		4
        /*0000*/ 	.word	0x00000000
	.align		4
        /*0004*/ 	.word	0xffffffff
	.align		4
        /*0008*/ 	.word	index@(_ZN7cutlass13device_kernelINS_4gemm6kernel13GemmUniversalIN4cute5tupleIJiiiiEEENS1_10collective13CollectiveMmaINS1_35MainloopSm100TmaUmmaWarpSpecializedILi3ELi2ELi4ENS5_IJNS4_1CILi1EEESB_SB_EEEEENS5_IJNSA_ILi128EEESE_NSA_ILi64EEEEEENS_10tfloat32_tENS5_IJlSB_lEEESH_SI_NS4_8TiledMMAINS4_8MMA_AtomIJNS4_17SM100_MMA_TF32_SSISH_SH_fLi128ELi128ELNS4_4UMMA5MajorE0ELSN_0ELNSM_7ScaleInE0ELSO_0EEEEEENS4_6LayoutISC_NS5_IJNSA_ILi0EEESS_SS_EEEEENS5_IJNS4_10UnderscoreESV_SV_EEEEENS4_13SM90_TMA_LOADENS4_14ComposedLayoutINS4_7SwizzleILi3ELi4ELi3EEENS4_18smem_ptr_flag_bitsILi32EEENSR_INS5_IJNSA_ILi8EEENSA_ILi32EEEEEENS5_IJS15_SB_EEEEEEEvNS4_8identityESY_S19_vS1A_EENS_8epilogue10collective18CollectiveEpilogueINS1C_23Sm100TmaWarpSpecializedILi4ELi2ELi16ELb1ELb0EEEJSG_NS5_IJNSR_ISE_SB_EENSR_INSA_ILi16EEESB_EEEEESH_SI_SH_SI_NS1C_6fusion15FusionCallbacksIS1G_NS1L_17LinearCombinationISH_fSH_fLNS_15FloatRoundStyleE2EEESG_S1K_JEEENS4_5SM1004TMEM4LOAD26SM100_TMEM_LOAD_32dp32b16xESY_NSZ_INS10_ILi2ELi4ELi3EEES13_NSR_INS5_IJS14_S1I_EEENS5_IJS1I_SB_EEEEEEENS4_39AutoVectorizingCopyWithAssumedAlignmentILi128EEENS4_14SM90_TMA_STOREES1Z_S21_S21_EEEvvEEEEvNT_6ParamsE)
	.align		4
        /*000c*/ 	.word	index@(__assertfail)
	.align		4
        /*0010*/ 	.word	0x00000000
	.align		4
        /*0014*/ 	.word	0xfffffffe
	.align		4
        /*0018*/ 	.word	0x00000000
	.align		4
        /*001c*/ 	.word	0xfffffffd
	.align		4
        /*0020*/ 	.word	0x00000000
	.align		4
        /*0024*/ 	.word	0xfffffffc


//--------------------- .nv.constant4             --------------------------
	.section	.nv.constant4,"a",@progbits
	.align	8
	.align		8
.nv.constant4:
        /*0000*/ 	.dword	__assertfail
	.align		8
        /*0008*/ 	.dword	__unnamed_1
	.align		8
        /*0010*/ 	.dword	__unnamed_2
	.align		8
        /*0018*/ 	.dword	_ZN40_INTERNAL_2391bb02_4_k_cu_d59c5a13_234684cuda3std3__45__cpo5beginE
	.align		8
        /*0020*/ 	.dword	_ZN40_INTERNAL_2391bb02_4_k_cu_d59c5a13_234684cuda3std3__45__cpo3endE
	.align		8
        /*0028*/ 	.dword	_ZN40_INTERNAL_2391bb02_4_k_cu_d59c5a13_234684cuda3std3__45__cpo6cbeginE
	.align		8
        /*0030*/ 	.dword	_ZN40_INTERNAL_2391bb02_4_k_cu_d59c5a13_234684cuda3std3__45__cpo4cendE
	.align		8
        /*0038*/ 	.dword	_ZN40_INTERNAL_2391bb02_4_k_cu_d59c5a13_234684cuda3std3__442_GLOBAL__N__2391bb02_4_k_cu_d59c5a13_234686ignoreE
	.align		8
        /*0040*/ 	.dword	_ZN40_INTERNAL_2391bb02_4_k_cu_d59c5a13_234684cuda3std3__419piecewise_constructE
	.align		8
        /*0048*/ 	.dword	_ZN40_INTERNAL_2391bb02_4_k_cu_d59c5a13_234684cuda3std3__48in_placeE
	.align		8
        /*0050*/ 	.dword	_ZN40_INTERNAL_2391bb02_4_k_cu_d59c5a13_234684cuda3std6ranges3__45__cpo4swapE
	.align		8
        /*0058*/ 	.dword	_ZN40_INTERNAL_2391bb02_4_k_cu_d59c5a13_234684cuda3std6ranges3__45__cpo9iter_moveE
	.align		8
        /*0060*/ 	.dword	_ZN40_INTERNAL_2391bb02_4_k_cu_d59c5a13_234684cute7productE
	.align		8
        /*0068*/ 	.dword	_ZN40_INTERNAL_2391bb02_4_k_cu_d59c5a13_234684cute1_E
	.align		8
        /*0070*/ 	.dword	$str$25
	.align		8
        /*0078*/ 	.dword	$str$26
	.align		8
        /*0080*/ 	.dword	$str$27
	.align		8
        /*0088*/ 	.dword	$str$28


//--------------------- .text._ZN7cutlass13device_kernelINS_4gemm6kernel13GemmUniversalIN4cute5tupleIJiiiiEEENS1_10collective13CollectiveMmaINS1_35MainloopSm100TmaUmmaWarpSpecializedILi3ELi2ELi4ENS5_IJNS4_1CILi1EEESB_SB_EEEEENS5_IJNSA_ILi128EEESE_NSA_ILi64EEEEEENS_10tfloat32_tENS5_IJlSB_lEEESH_SI_NS4_8TiledMMAINS4_8MMA_AtomIJNS4_17SM100_MMA_TF32_SSISH_SH_fLi128ELi128ELNS4_4UMMA5MajorE0ELSN_0ELNSM_7ScaleInE0ELSO_0EEEEEENS4_6LayoutISC_NS5_IJNSA_ILi0EEESS_SS_EEEEENS5_IJNS4_10UnderscoreESV_SV_EEEEENS4_13SM90_TMA_LOADENS4_14ComposedLayoutINS4_7SwizzleILi3ELi4ELi3EEENS4_18smem_ptr_flag_bitsILi32EEENSR_INS5_IJNSA_ILi8EEENSA_ILi32EEEEEENS5_IJS15_SB_EEEEEEEvNS4_8identityESY_S19_vS1A_EENS_8epilogue10collective18CollectiveEpilogueINS1C_23Sm100TmaWarpSpecializedILi4ELi2ELi16ELb1ELb0EEEJSG_NS5_IJNSR_ISE_SB_EENSR_INSA_ILi16EEESB_EEEEESH_SI_SH_SI_NS1C_6fusion15FusionCallbacksIS1G_NS1L_17LinearCombinationISH_fSH_fLNS_15FloatRoundStyleE2EEESG_S1K_JEEENS4_5SM1004TMEM4LOAD26SM100_TMEM_LOAD_32dp32b16xESY_NSZ_INS10_ILi2ELi4ELi3EEES13_NSR_INS5_IJS14_S1I_EEENS5_IJS1I_SB_EEEEEEENS4_39AutoVectorizingCopyWithAssumedAlignmentILi128EEENS4_14SM90_TMA_STOREES1Z_S21_S21_EEEvvEEEEvNT_6ParamsE --------------------------
	.section	.text._ZN7cutlass13device_kernelINS_4gemm6kernel13GemmUniversalIN4cute5tupleIJiiiiEEENS1_10collective13CollectiveMmaINS1_35MainloopSm100TmaUmmaWarpSpecializedILi3ELi2ELi4ENS5_IJNS4_1CILi1EEESB_SB_EEEEENS5_IJNSA_ILi128EEESE_NSA_ILi64EEEEEENS_10tfloat32_tENS5_IJlSB_lEEESH_SI_NS4_8TiledMMAINS4_8MMA_AtomIJNS4_17SM100_MMA_TF32_SSISH_SH_fLi128ELi128ELNS4_4UMMA5MajorE0ELSN_0ELNSM_7ScaleInE0ELSO_0EEEEEENS4_6LayoutISC_NS5_IJNSA_ILi0EEESS_SS_EEEEENS5_IJNS4_10UnderscoreESV_SV_EEEEENS4_13SM90_TMA_LOADENS4_14ComposedLayoutINS4_7SwizzleILi3ELi4ELi3EEENS4_18smem_ptr_flag_bitsILi32EEENSR_INS5_IJNSA_ILi8EEENSA_ILi32EEEEEENS5_IJS15_SB_EEEEEEEvNS4_8identityESY_S19_vS1A_EENS_8epilogue10collective18CollectiveEpilogueINS1C_23Sm100TmaWarpSpecializedILi4ELi2ELi16ELb1ELb0EEEJSG_NS5_IJNSR_ISE_SB_EENSR_INSA_ILi16EEESB_EEEEESH_SI_SH_SI_NS1C_6fusion15FusionCallbacksIS1G_NS1L_17LinearCombinationISH_fSH_fLNS_15FloatRoundStyleE2EEESG_S1K_JEEENS4_5SM1004TMEM4LOAD26SM100_TMEM_LOAD_32dp32b16xESY_NSZ_INS10_ILi2ELi4ELi3EEES13_NSR_INS5_IJS14_S1I_EEENS5_IJS1I_SB_EEEEEEENS4_39AutoVectorizingCopyWithAssumedAlignmentILi128EEENS4_14SM90_TMA_STOREES1Z_S21_S21_EEEvvEEEEvNT_6ParamsE,"ax",@progbits
	.align	128
.text._ZN7cutlass13device_kernelINS_4gemm6kernel13GemmUniversalIN4cute5tupleIJiiiiEEENS1_10collective13CollectiveMmaINS1_35MainloopSm100TmaUmmaWarpSpecializedILi3ELi2ELi4ENS5_IJNS4_1CILi1EEESB_SB_EEEEENS5_IJNSA_ILi128EEESE_NSA_ILi64EEEEEENS_10tfloat32_tENS5_IJlSB_lEEESH_SI_NS4_8TiledMMAINS4_8MMA_AtomIJNS4_17SM100_MMA_TF32_SSISH_SH_fLi128ELi128ELNS4_4UMMA5MajorE0ELSN_0ELNSM_7ScaleInE0ELSO_0EEEEEENS4_6LayoutISC_NS5_IJNSA_ILi0EEESS_SS_EEEEENS5_IJNS4_10UnderscoreESV_SV_EEEEENS4_13SM90_TMA_LOADENS4_14ComposedLayoutINS4_7SwizzleILi3ELi4ELi3EEENS4_18smem_ptr_flag_bitsILi32EEENSR_INS5_IJNSA_ILi8EEENSA_ILi32EEEEEENS5_IJS15_SB_EEEEEEEvNS4_8identityESY_S19_vS1A_EENS_8epilogue10collective18CollectiveEpilogueINS1C_23Sm100TmaWarpSpecializedILi4ELi2ELi16ELb1ELb0EEEJSG_NS5_IJNSR_ISE_SB_EENSR_INSA_ILi16EEESB_EEEEESH_SI_SH_SI_NS1C_6fusion15FusionCallbacksIS1G_NS1L_17LinearCombinationISH_fSH_fLNS_15FloatRoundStyleE2EEESG_S1K_JEEENS4_5SM1004TMEM4LOAD26SM100_TMEM_LOAD_32dp32b16xESY_NSZ_INS10_ILi2ELi4ELi3EEES13_NSR_INS5_IJS14_S1I_EEENS5_IJS1I_SB_EEEEEEENS4_39AutoVectorizingCopyWithAssumedAlignmentILi128EEENS4_14SM90_TMA_STOREES1Z_S21_S21_EEEvvEEEEvNT_6ParamsE:
        .type           _ZN7cutlass13device_kernelINS_4gemm6kernel13GemmUniversalIN4cute5tupleIJiiiiEEENS1_10collective13CollectiveMmaINS1_35MainloopSm100TmaUmmaWarpSpecializedILi3ELi2ELi4ENS5_IJNS4_1CILi1EEESB_SB_EEEEENS5_IJNSA_ILi128EEESE_NSA_ILi64EEEEEENS_10tfloat32_tENS5_IJlSB_lEEESH_SI_NS4_8TiledMMAINS4_8MMA_AtomIJNS4_17SM100_MMA_TF32_SSISH_SH_fLi128ELi128ELNS4_4UMMA5MajorE0ELSN_0ELNSM_7ScaleInE0ELSO_0EEEEEENS4_6LayoutISC_NS5_IJNSA_ILi0EEESS_SS_EEEEENS5_IJNS4_10UnderscoreESV_SV_EEEEENS4_13SM90_TMA_LOADENS4_14ComposedLayoutINS4_7SwizzleILi3ELi4ELi3EEENS4_18smem_ptr_flag_bitsILi32EEENSR_INS5_IJNSA_ILi8EEENSA_ILi32EEEEEENS5_IJS15_SB_EEEEEEEvNS4_8identityESY_S19_vS1A_EENS_8epilogue10collective18CollectiveEpilogueINS1C_23Sm100TmaWarpSpecializedILi4ELi2ELi16ELb1ELb0EEEJSG_NS5_IJNSR_ISE_SB_EENSR_INSA_ILi16EEESB_EEEEESH_SI_SH_SI_NS1C_6fusion15FusionCallbacksIS1G_NS1L_17LinearCombinationISH_fSH_fLNS_15FloatRoundStyleE2EEESG_S1K_JEEENS4_5SM1004TMEM4LOAD26SM100_TMEM_LOAD_32dp32b16xESY_NSZ_INS10_ILi2ELi4ELi3EEES13_NSR_INS5_IJS14_S1I_EEENS5_IJS1I_SB_EEEEEEENS4_39AutoVectorizingCopyWithAssumedAlignmentILi128EEENS4_14SM90_TMA_STOREES1Z_S21_S21_EEEvvEEEEvNT_6ParamsE,@function
        .size           _ZN7cutlass13device_kernelINS_4gemm6kernel13GemmUniversalIN4cute5tupleIJiiiiEEENS1_10collective13CollectiveMmaINS1_35MainloopSm100TmaUmmaWarpSpecializedILi3ELi2ELi4ENS5_IJNS4_1CILi1EEESB_SB_EEEEENS5_IJNSA_ILi128EEESE_NSA_ILi64EEEEEENS_10tfloat32_tENS5_IJlSB_lEEESH_SI_NS4_8TiledMMAINS4_8MMA_AtomIJNS4_17SM100_MMA_TF32_SSISH_SH_fLi128ELi128ELNS4_4UMMA5MajorE0ELSN_0ELNSM_7ScaleInE0ELSO_0EEEEEENS4_6LayoutISC_NS5_IJNSA_ILi0EEESS_SS_EEEEENS5_IJNS4_10UnderscoreESV_SV_EEEEENS4_13SM90_TMA_LOADENS4_14ComposedLayoutINS4_7SwizzleILi3ELi4ELi3EEENS4_18smem_ptr_flag_bitsILi32EEENSR_INS5_IJNSA_ILi8EEENSA_ILi32EEEEEENS5_IJS15_SB_EEEEEEEvNS4_8identityESY_S19_vS1A_EENS_8epilogue10collective18CollectiveEpilogueINS1C_23Sm100TmaWarpSpecializedILi4ELi2ELi16ELb1ELb0EEEJSG_NS5_IJNSR_ISE_SB_EENSR_INSA_ILi16EEESB_EEEEESH_SI_SH_SI_NS1C_6fusion15FusionCallbacksIS1G_NS1L_17LinearCombinationISH_fSH_fLNS_15FloatRoundStyleE2EEESG_S1K_JEEENS4_5SM1004TMEM4LOAD26SM100_TMEM_LOAD_32dp32b16xESY_NSZ_INS10_ILi2ELi4ELi3EEES13_NSR_INS5_IJS14_S1I_EEENS5_IJS1I_SB_EEEEEEENS4_39AutoVectorizingCopyWithAssumedAlignmentILi128EEENS4_14SM90_TMA_STOREES1Z_S21_S21_EEEvvEEEEvNT_6ParamsE,(.L_x_217 - _ZN7cutlass13device_kernelINS_4gemm6kernel13GemmUniversalIN4cute5tupleIJiiiiEEENS1_10collective13CollectiveMmaINS1_35MainloopSm100TmaUmmaWarpSpecializedILi3ELi2ELi4ENS5_IJNS4_1CILi1EEESB_SB_EEEEENS5_IJNSA_ILi128EEESE_NSA_ILi64EEEEEENS_10tfloat32_tENS5_IJlSB_lEEESH_SI_NS4_8TiledMMAINS4_8MMA_AtomIJNS4_17SM100_MMA_TF32_SSISH_SH_fLi128ELi128ELNS4_4UMMA5MajorE0ELSN_0ELNSM_7ScaleInE0ELSO_0EEEEEENS4_6LayoutISC_NS5_IJNSA_ILi0EEESS_SS_EEEEENS5_IJNS4_10UnderscoreESV_SV_EEEEENS4_13SM90_TMA_LOADENS4_14ComposedLayoutINS4_7SwizzleILi3ELi4ELi3EEENS4_18smem_ptr_flag_bitsILi32EEENSR_INS5_IJNSA_ILi8EEENSA_ILi32EEEEEENS5_IJS15_SB_EEEEEEEvNS4_8identityESY_S19_vS1A_EENS_8epilogue10collective18CollectiveEpilogueINS1C_23Sm100TmaWarpSpecializedILi4ELi2ELi16ELb1ELb0EEEJSG_NS5_IJNSR_ISE_SB_EENSR_INSA_ILi16EEESB_EEEEESH_SI_SH_SI_NS1C_6fusion15FusionCallbacksIS1G_NS1L_17LinearCombinationISH_fSH_fLNS_15FloatRoundStyleE2EEESG_S1K_JEEENS4_5SM1004TMEM4LOAD26SM100_TMEM_LOAD_32dp32b16xESY_NSZ_INS10_ILi2ELi4ELi3EEES13_NSR_INS5_IJS14_S1I_EEENS5_IJS1I_SB_EEEEEEENS4_39AutoVectorizingCopyWithAssumedAlignmentILi128EEENS4_14SM90_TMA_STOREES1Z_S21_S21_EEEvvEEEEvNT_6ParamsE)
        .other          _ZN7cutlass13device_kernelINS_4gemm6kernel13GemmUniversalIN4cute5tupleIJiiiiEEENS1_10collective13CollectiveMmaINS1_35MainloopSm100TmaUmmaWarpSpecializedILi3ELi2ELi4ENS5_IJNS4_1CILi1EEESB_SB_EEEEENS5_IJNSA_ILi128EEESE_NSA_ILi64EEEEEENS_10tfloat32_tENS5_IJlSB_lEEESH_SI_NS4_8TiledMMAINS4_8MMA_AtomIJNS4_17SM100_MMA_TF32_SSISH_SH_fLi128ELi128ELNS4_4UMMA5MajorE0ELSN_0ELNSM_7ScaleInE0ELSO_0EEEEEENS4_6LayoutISC_NS5_IJNSA_ILi0EEESS_SS_EEEEENS5_IJNS4_10UnderscoreESV_SV_EEEEENS4_13SM90_TMA_LOADENS4_14ComposedLayoutINS4_7SwizzleILi3ELi4ELi3EEENS4_18smem_ptr_flag_bitsILi32EEENSR_INS5_IJNSA_ILi8EEENSA_ILi32EEEEEENS5_IJS15_SB_EEEEEEEvNS4_8identityESY_S19_vS1A_EENS_8epilogue10collective18CollectiveEpilogueINS1C_23Sm100TmaWarpSpecializedILi4ELi2ELi16ELb1ELb0EEEJSG_NS5_IJNSR_ISE_SB_EENSR_INSA_ILi16EEESB_EEEEESH_SI_SH_SI_NS1C_6fusion15FusionCallbacksIS1G_NS1L_17LinearCombinationISH_fSH_fLNS_15FloatRoundStyleE2EEESG_S1K_JEEENS4_5SM1004TMEM4LOAD26SM100_TMEM_LOAD_32dp32b16xESY_NSZ_INS10_ILi2ELi4ELi3EEES13_NSR_INS5_IJS14_S1I_EEENS5_IJS1I_SB_EEEEEEENS4_39AutoVectorizingCopyWithAssumedAlignmentILi128EEENS4_14SM90_TMA_STOREES1Z_S21_S21_EEEvvEEEEvNT_6ParamsE,@"STO_CUDA_ENTRY STV_DEFAULT"
_ZN7cutlass13device_kernelINS_4gemm6kernel13GemmUniversalIN4cute5tupleIJiiiiEEENS1_10collective13CollectiveMmaINS1_35MainloopSm100TmaUmmaWarpSpecializedILi3ELi2ELi4ENS5_IJNS4_1CILi1EEESB_SB_EEEEENS5_IJNSA_ILi128EEESE_NSA_ILi64EEEEEENS_10tfloat32_tENS5_IJlSB_lEEESH_SI_NS4_8TiledMMAINS4_8MMA_AtomIJNS4_17SM100_MMA_TF32_SSISH_SH_fLi128ELi128ELNS4_4UMMA5MajorE0ELSN_0ELNSM_7ScaleInE0ELSO_0EEEEEENS4_6LayoutISC_NS5_IJNSA_ILi0EEESS_SS_EEEEENS5_IJNS4_10UnderscoreESV_SV_EEEEENS4_13SM90_TMA_LOADENS4_14ComposedLayoutINS4_7SwizzleILi3ELi4ELi3EEENS4_18smem_ptr_flag_bitsILi32EEENSR_INS5_IJNSA_ILi8EEENSA_ILi32EEEEEENS5_IJS15_SB_EEEEEEEvNS4_8identityESY_S19_vS1A_EENS_8epilogue10collective18CollectiveEpilogueINS1C_23Sm100TmaWarpSpecializedILi4ELi2ELi16ELb1ELb0EEEJSG_NS5_IJNSR_ISE_SB_EENSR_INSA_ILi16EEESB_EEEEESH_SI_SH_SI_NS1C_6fusion15FusionCallbacksIS1G_NS1L_17LinearCombinationISH_fSH_fLNS_15FloatRoundStyleE2EEESG_S1K_JEEENS4_5SM1004TMEM4LOAD26SM100_TMEM_LOAD_32dp32b16xESY_NSZ_INS10_ILi2ELi4ELi3EEES13_NSR_INS5_IJS14_S1I_EEENS5_IJS1I_SB_EEEEEEENS4_39AutoVectorizingCopyWithAssumedAlignmentILi128EEENS4_14SM90_TMA_STOREES1Z_S21_S21_EEEvvEEEEvNT_6ParamsE:
[----:B------:R-:W1:Y:S01]  /*0000*/  LDC R1, c[0x0][0x37c] ;  /* 0x0000df00ff017b82 */ /* 0x000e620000000800 */
[----:B------:R-:W2:Y:S01]  /*0010*/  S2R R80, SR_TID.X ;  /* 0x0000000000507919 */ /* 0x000ea20000002100 */
[----:B------:R-:W3:Y:S01]  /*0020*/  LDCU.64 UR4, c[0x0][0x890] ;  /* 0x00011200ff0477ac */ /* 0x000ee20008000a00 */
[----:B------:R-:W-:Y:S02]  /*0030*/  PRMT R67, RZ, 0x7610, R67 ;  /* 0x00007610ff437816 */ /* 0x000fe40000000043 */
[----:B------:R-:W-:Y:S01]  /*0040*/  ELECT P5, URZ, PT ;  /* 0x0000000000ff782f */ /* 0x000fe200038a0000 */
[----:B------:R-:W4:Y:S01]  /*0050*/  LDCU.64 UR46, c[0x0][0x358] ;  /* 0x00006b00ff2e77ac */ /* 0x000f220008000a00 */
[----:B---3--:R-:W-:-:S04]  /*0060*/  UISETP.NE.U32.AND UP0, UPT, UR4, URZ, UPT ;  /* 0x000000ff0400728c */ /* 0x008fc8000bf05070 */
[----:B------:R-:W-:Y:S01]  /*0070*/  UISETP.NE.AND.EX UP0, UPT, UR5, URZ, UPT, UP0 ;  /* 0x000000ff0500728c */ /* 0x000fe2000bf05300 */
[----:B--2---:R-:W-:-:S05]  /*0080*/  SHF.R.U32.HI R72, RZ, 0x5, R80 ;  /* 0x00000005ff487819 */ /* 0x004fca0000011650 */
[----:B------:R-:W2:Y:S02]  /*0090*/  SHFL.IDX PT, R0, R72, RZ, 0x1f ;  /* 0x00001fff48007589 */ /* 0x000ea400000e0000 */
[----:B--2---:R-:W-:Y:S01]  /*00a0*/  R2UR UR8, R0 ;  /* 0x00000000000872ca */ /* 0x004fe200000e0000 */
[----:B-1--4-:R-:W-:-:S14]  /*00b0*/  BRA.U UP0, `(.L_x_0) ;  /* 0x00000001002c7547 */ /* 0x012fdc000b800000 */
[----:B------:R-:W1:Y:S02]  /*00c0*/  LDCU.64 UR6, c[0x0][0x888] ;  /* 0x00011100ff0677ac */ /* 0x000e640008000a00 */
[----:B-1----:R-:W-:-:S04]  /*00d0*/  UISETP.NE.U32.AND UP0, UPT, UR6, URZ, UPT ;  /* 0x000000ff0600728c */ /* 0x002fc8000bf05070 */
[----:B------:R-:W-:-:S09]  /*00e0*/  UISETP.NE.AND.EX UP0, UPT, UR7, URZ, UPT, UP0 ;  /* 0x000000ff0700728c */ /* 0x000fd2000bf05300 */
[----:B------:R-:W-:Y:S05]  /*00f0*/  BRA.U !UP0, `(.L_x_1) ;  /* 0x0000000108107547 */ /* 0x000fea000b800000 */
[----:B------:R-:W1:Y:S02]  /*0100*/  LDC.64 R2, c[0x0][0x888] ;  /* 0x00022200ff027b82 */ /* 0x000e640000000a00 */
[----:B-1----:R1:W5:Y:S01]  /*0110*/  LDG.E R35, desc[UR46][R2.64] ;  /* 0x0000002e02237981 */ /* 0x002362000c1e1900 */
[----:B------:R-:W-:Y:S01]  /*0120*/  HFMA2 R67, -RZ, RZ, 0, 5.9604644775390625e-08 ;  /* 0x00000001ff437431 */ /* 0x000fe200000001ff */
[----:B------:R-:W-:Y:S05]  /*0130*/  BRA `(.L_x_0) ;  /* 0x00000000000c7947 */ /* 0x000fea0003800000 */
.L_x_1:
[----:B------:R-:W1:Y:S01]  /*0140*/  LDCU UR6, c[0x0][0x880] ;  /* 0x00011000ff0677ac */ /* 0x000e620008000800 */
[----:B------:R-:W-:Y:S01]  /*0150*/  HFMA2 R67, -RZ, RZ, 0, 5.9604644775390625e-08 ;  /* 0x00000001ff437431 */ /* 0x000fe200000001ff */
[----:B-1----:R-:W-:-:S07]  /*0160*/  MOV R35, UR6 ;  /* 0x0000000600237c02 */ /* 0x002fce0008000f00 */
.L_x_0:
[----:B------:R-:W2:Y:S02]  /*0170*/  LDCU.64 UR6, c[0x0][0x8b0] ;  /* 0x00011600ff0677ac */ /* 0x000ea40008000a00 */
[----:B--2---:R-:W-:-:S04]  /*0180*/  UISETP.NE.U32.AND UP0, UPT, UR6, URZ, UPT ;  /* 0x000000ff0600728c */ /* 0x004fc8000bf05070 */
[----:B------:R-:W-:-:S09]  /*0190*/  UISETP.NE.AND.EX UP0, UPT, UR7, URZ, UPT, UP0 ;  /* 0x000000ff0700728c */ /* 0x000fd2000bf05300 */
[----:B------:R-:W-:Y:S05]  /*01a0*/  BRA.U UP0, `(.L_x_2) ;  /* 0x0000000100247547 */ /* 0x000fea000b800000 */
[----:B------:R-:W2:Y:S02]  /*01b0*/  LDCU.64 UR6, c[0x0][0x8a8] ;  /* 0x00011500ff0677ac */ /* 0x000ea40008000a00 */
[----:B--2---:R-:W-:-:S04]  /*01c0*/  UISETP.NE.U32.AND UP0, UPT, UR6, URZ, UPT ;  /* 0x000000ff0600728c */ /* 0x004fc8000bf05070 */
[----:B------:R-:W-:-:S09]  /*01d0*/  UISETP.NE.AND.EX UP0, UPT, UR7, URZ, UPT, UP0 ;  /* 0x000000ff0700728c */ /* 0x000fd2000bf05300 */
[----:B------:R-:W-:Y:S05]  /*01e0*/  BRA.U !UP0, `(.L_x_3) ;  /* 0x00000001080c7547 */ /* 0x000fea000b800000 */
[----:B------:R-:W2:Y:S02]  /*01f0*/  LDC.64 R32, c[0x0][0x8a8] ;  /* 0x00022a00ff207b82 */ /* 0x000ea40000000a00 */
[----:B--2---:R2:W5:Y:S01]  /*0200*/  LDG.E R32, desc[UR46][R32.64] ;  /* 0x0000002e20207981 */ /* 0x004562000c1e1900 */
[----:B------:R-:W-:Y:S05]  /*0210*/  BRA `(.L_x_2) ;  /* 0x0000000000087947 */ /* 0x000fea0003800000 */
.L_x_3:
[----:B------:R-:W2:Y:S02]  /*0220*/  LDCU UR6, c[0x0][0x8a0] ;  /* 0x00011400ff0677ac */ /* 0x000ea40008000800 */
[----:B--2---:R-:W-:Y:S02]  /*0230*/  MOV R32, UR6 ;  /* 0x0000000600207c02 */ /* 0x004fe40008000f00 */
.L_x_2:
[----:B------:R-:W-:Y:S01]  /*0240*/  IMAD.U32 R0, RZ, RZ, UR8 ;  /* 0x00000008ff007e24 */ /* 0x000fe2000f8e00ff */
[----:B------:R-:W-:Y:S04]  /*0250*/  BSSY.RECONVERGENT B0, `(.L_x_4) ;  /* 0x000000c000007945 */ /* 0x000fe80003800200 */
[C---:B------:R-:W-:Y:S02]  /*0260*/  ISETP.NE.OR P1, PT, R0.reuse, 0x1, !P5 ;  /* 0x000000010000780c */ /* 0x040fe40006f25670 */
[----:B------:R-:W-:-:S11]  /*0270*/  ISETP.NE.OR P0, PT, R0, 0x3, !P5 ;  /* 0x000000030000780c */ /* 0x000fd60006f05670 */
[----:B------:R-:W-:Y:S05]  /*0280*/  @P1 BRA `(.L_x_5) ;  /* 0x0000000000201947 */ /* 0x000fea0003800000 */
[----:B------:R-:W3:Y:S02]  /*0290*/  LDCU.64 UR6, c[0x0][0x348] ;  /* 0x00006900ff0677ac */ /* 0x000ee40008000a00 */
[----:B---3--:R-:W-:Y:S02]  /*02a0*/  UIADD3 UR10, UP1, UPT, UR6, 0x80, URZ ;  /* 0x00000080060a7890 */ /* 0x008fe4000ff3e0ff */
[----:B------:R-:W-:Y:S02]  /*02b0*/  UIADD3 UR6, UP0, UPT, UR6, 0x180, URZ ;  /* 0x0000018006067890 */ /* 0x000fe4000ff1e0ff */
[----:B------:R-:W-:Y:S02]  /*02c0*/  UIADD3.X UR11, UPT, UPT, URZ, UR7, URZ, UP1, !UPT ;  /* 0x00000007ff0b7290 */ /* 0x000fe40008ffe4ff */
[----:B------:R-:W-:-:S07]  /*02d0*/  UIADD3.X UR7, UPT, UPT, URZ, UR7, URZ, UP0, !UPT ;  /* 0x00000007ff077290 */ /* 0x000fce00087fe4ff */
[----:B------:R3:W-:Y:S02]  /*02e0*/  UTMACCTL.PF [UR10] ;  /* 0x000000000a0079b9 */ /* 0x0007e40008040000 */
[----:B------:R3:W-:Y:S02]  /*02f0*/  UTMACCTL.PF [UR6] ;  /* 0x00000000060079b9 */ /* 0x0007e40008040000 */
[----:B---3--:R-:W-:Y:S01]  /*0300*/  NOP ;  /* 0x0000000000007918 */ /* 0x008fe20000000000 */
.L_x_5:
[----:B------:R-:W-:Y:S05]  /*0310*/  BSYNC.RECONVERGENT B0 ;  /* 0x0000000000007941 */ /* 0x000fea0003800200 */
.L_x_4:
[----:B------:R-:W-:Y:S04]  /*0320*/  BSSY.RECONVERGENT B0, `(.L_x_6) ;  /* 0x000000a000007945 */ /* 0x000fe80003800200 */
        /* <DEDUP_REMOVED lines=9> */
.L_x_7:
[----:B------:R-:W-:Y:S05]  /*03c0*/  BSYNC.RECONVERGENT B0 ;  /* 0x0000000000007941 */ /* 0x000fea0003800200 */
.L_x_6:
[----:B------:R-:W3:Y:S01]  /*03d0*/  LDCU.64 UR6, c[0x0][0x888] ;  /* 0x00011100ff0677ac */ /* 0x000ee20008000a00 */
[----:B------:R-:W-:Y:S02]  /*03e0*/  UISETP.EQ.U32.AND UP1, UPT, UR4, URZ, UPT ;  /* 0x000000ff0400728c */ /* 0x000fe4000bf22070 */
[----:B------:R-:W-:Y:S02]  /*03f0*/  UPLOP3.LUT UP2, UPT, UPT, UPT, UPT, 0x80, 0x8 ;  /* 0x000000000008789c */ /* 0x000fe40003f4f070 */
[----:B---3--:R-:W-:-:S04]  /*0400*/  UISETP.NE.U32.AND UP0, UPT, UR6, URZ, UPT ;  /* 0x000000ff0600728c */ /* 0x008fc8000bf05070 */
[----:B------:R-:W-:-:S04]  /*0410*/  UISETP.NE.AND.EX UP0, UPT, UR7, URZ, UPT, UP0 ;  /* 0x000000ff0700728c */ /* 0x000fc8000bf05300 */
[----:B------:R-:W-:-:S04]  /*0420*/  UISETP.EQ.OR.EX UP3, UPT, UR5, URZ, !UP0, UP1 ;  /* 0x000000ff0500728c */ /* 0x000fc8000c762710 */
[----:B------:R-:W-:-:S05]  /*0430*/  UP2UR UR50, UPR, URZ, 0x8 ;  /* 0x00000008ff327883 */ /* 0x000fca0008000000 */
[----:B------:R-:W-:Y:S07]  /*0440*/  BRA.U !UP3, `(.L_x_8) ;  /* 0x000000010b207547 */ /* 0x000fee000b800000 */
[----:B------:R-:W-:Y:S01]  /*0450*/  UISETP.NE.U32.AND UP2, UPT, UR4, URZ, UPT ;  /* 0x000000ff0400728c */ /* 0x000fe2000bf45070 */
[----:B-----5:R-:W-:Y:S01]  /*0460*/  FSETP.NEU.AND P0, PT, R35, RZ, PT ;  /* 0x000000ff2300720b */ /* 0x020fe20003f0d000 */
[----:B------:R-:W-:Y:S02]  /*0470*/  USEL UR4, URZ, 0xffffffff, UP0 ;  /* 0xffffffffff047887 */ /* 0x000fe40008000000 */
[----:B------:R-:W-:-:S10]  /*0480*/  UISETP.NE.AND.EX UP2, UPT, UR5, URZ, UPT, UP2 ;  /* 0x000000ff0500728c */ /* 0x000fd4000bf45320 */
[----:B------:R-:W-:Y:S01]  /*0490*/  VOTEU.ANY UP1, P0 ;  /* 0x0000000000ff7886 */ /* 0x000fe20000020100 */
[----:B------:R-:W-:-:S04]  /*04a0*/  @!UP2 USEL UR4, URZ, 0xffffffff, UP1 ;  /* 0xffffffffff04a887 */ /* 0x000fc80008800000 */
[----:B------:R-:W-:-:S04]  /*04b0*/  ULOP3.LUT UR4, UR4, 0x1, URZ, 0xc0, !UPT ;  /* 0x0000000104047892 */ /* 0x000fc8000f8ec0ff */
[----:B------:R-:W-:-:S11]  /*04c0*/  UISETP.NE.U32.AND UP2, UPT, UR4, 0x1, UPT ;  /* 0x000000010400788c */ /* 0x000fd6000bf45070 */
.L_x_8:
[----:B-1----:R-:W1:Y:S01]  /*04d0*/  SHFL.IDX PT, R2, R72, RZ, 0x1f ;  /* 0x00001fff48027589 */ /* 0x002e6200000e0000 */
[----:B------:R-:W-:-:S04]  /*04e0*/  UISETP.NE.AND UP1, UPT, UR8, 0x2, UPT ;  /* 0x000000020800788c */ /* 0x000fc8000bf25270 */
[----:B------:R-:W-:Y:S01]  /*04f0*/  USEL UR6, URZ, 0x1, UP1 ;  /* 0x00000001ff067887 */ /* 0x000fe20008800000 */
[----:B-1----:R-:W-:-:S13]  /*0500*/  ISETP.NE.AND P0, PT, R2, RZ, PT ;  /* 0x000000ff0200720c */ /* 0x002fda0003f05270 */
[----:B------:R-:W-:Y:S05]  /*0510*/  @P0 BRA `(.L_x_9) ;  /* 0x0000000000400947 */ /* 0x000fea0003800000 */
[----:B------:R-:W1:Y:S01]  /*0520*/  S2UR UR5, SR_CgaCtaId ;  /* 0x00000000000579c3 */ /* 0x000e620000008800 */
[----:B------:R-:W-:Y:S01]  /*0530*/  UMOV UR7, 0x400 ;  /* 0x0000040000077882 */ /* 0x000fe20000000000 */
[----:B------:R-:W-:Y:S01]  /*0540*/  UMOV UR4, 0x1 ;  /* 0x0000000100047882 */ /* 0x000fe20000000000 */
[----:B------:R-:W-:Y:S01]  /*0550*/  ELECT P0, URZ, PT ;  /* 0x0000000000ff782f */ /* 0x000fe20003800000 */
[----:B------:R-:W-:-:S04]  /*0560*/  UIADD3 UR10, UPT, UPT, -UR4, 0x100000, URZ ;  /* 0x00100000040a7890 */ /* 0x000fc8000fffe1ff */
[----:B------:R-:W-:Y:S02]  /*0570*/  USHF.L.U32 UR11, UR10, 0xb, URZ ;  /* 0x0000000b0a0b7899 */ /* 0x000fe400080006ff */
[----:B------:R-:W-:Y:S02]  /*0580*/  USHF.L.U32 UR10, UR10, 0x1, URZ ;  /* 0x000000010a0a7899 */ /* 0x000fe400080006ff */
[----:B-1----:R-:W-:Y:S01]  /*0590*/  ULEA UR5, UR5, UR7, 0x18 ;  /* 0x0000000705057291 */ /* 0x002fe2000f8ec0ff */
[----:B------:R-:W1:Y:S11]  /*05a0*/  FENCE.VIEW.ASYNC.S ;  /* 0x00000000000073c6 */ /* 0x000e760000000000 */
[----:B-1----:R1:W3:Y:S01]  /*05b0*/  SYNCS.EXCH.64 URZ, [UR5], UR10 ;  /* 0x0000000a05ff75b2 */ /* 0x0022e20008000100 */
[----:B------:R1:W4:Y:S01]  /*05c0*/  SYNCS.EXCH.64 URZ, [UR5+0x18], UR10 ;  /* 0x0000180a05ff75b2 */ /* 0x0003220008000100 */
[----:B------:R1:W1:Y:S01]  /*05d0*/  SYNCS.EXCH.64 URZ, [UR5+0x8], UR10 ;  /* 0x0000080a05ff75b2 */ /* 0x0002620008000100 */
[----:B------:R1:W1:Y:S01]  /*05e0*/  SYNCS.EXCH.64 URZ, [UR5+0x20], UR10 ;  /* 0x0000200a05ff75b2 */ /* 0x0002620008000100 */
[----:B------:R1:W1:Y:S01]  /*05f0*/  SYNCS.EXCH.64 URZ, [UR5+0x10], UR10 ;  /* 0x0000100a05ff75b2 */ /* 0x0002620008000100 */
[----:B------:R1:W1:Y:S01]  /*0600*/  SYNCS.EXCH.64 URZ, [UR5+0x28], UR10 ;  /* 0x0000280a05ff75b2 */ /* 0x0002620008000100 */
[----:B------:R-:W-:Y:S01]  /*0610*/  NOP ;  /* 0x0000000000007918 */ /* 0x000fe20000000000 */
.L_x_9:
[----:B------:R-:W2:Y:S01]  /*0620*/  SHFL.IDX PT, R2, R72, RZ, 0x1f ;  /* 0x00001fff48027589 */ /* 0x000ea200000e0000 */
[----:B------:R-:W-:Y:S01]  /*0630*/  NOP ;  /* 0x0000000000007918 */ /* 0x000fe20000000000 */
[----:B--2---:R-:W-:-:S13]  /*0640*/  ISETP.NE.AND P0, PT, R2, 0x1, PT ;  /* 0x000000010200780c */ /* 0x004fda0003f05270 */
[----:B------:R-:W-:Y:S05]  /*0650*/  @P0 BRA `(.L_x_10) ;  /* 0x0000000000580947 */ /* 0x000fea0003800000 */
[----:B------:R-:W2:Y:S01]  /*0660*/  S2UR UR7, SR_CgaCtaId ;  /* 0x00000000000779c3 */ /* 0x000ea20000008800 */
[----:B------:R-:W-:Y:S01]  /*0670*/  UMOV UR9, 0x400 ;  /* 0x0000040000097882 */ /* 0x000fe20000000000 */
[----:B-1----:R-:W-:Y:S01]  /*0680*/  UMOV UR5, 0x20 ;  /* 0x0000002000057882 */ /* 0x002fe20000000000 */
[----:B------:R-:W-:Y:S01]  /*0690*/  UMOV UR4, 0x80 ;  /* 0x0000008000047882 */ /* 0x000fe20000000000 */
[----:B------:R-:W-:-:S04]  /*06a0*/  UIADD3 UR10, UPT, UPT, -UR5, 0x100000, URZ ;  /* 0x00100000050a7890 */ /* 0x000fc8000fffe1ff */
[----:B------:R-:W-:Y:S02]  /*06b0*/  USHF.L.U32 UR11, UR10, 0xb, URZ ;  /* 0x0000000b0a0b7899 */ /* 0x000fe400080006ff */
[----:B------:R-:W-:Y:S02]  /*06c0*/  USHF.L.U32 UR10, UR10, 0x1, URZ ;  /* 0x000000010a0a7899 */ /* 0x000fe400080006ff */
[----:B------:R-:W-:-:S04]  /*06d0*/  UIADD3 UR4, UPT, UPT, -UR4, 0x100000, URZ ;  /* 0x0010000004047890 */ /* 0x000fc8000fffe1ff */
[----:B------:R-:W-:Y:S02]  /*06e0*/  USHF.L.U32 UR5, UR4, 0xb, URZ ;  /* 0x0000000b04057899 */ /* 0x000fe400080006ff */
[----:B------:R-:W-:Y:S01]  /*06f0*/  USHF.L.U32 UR4, UR4, 0x1, URZ ;  /* 0x0000000104047899 */ /* 0x000fe200080006ff */
[----:B------:R-:W-:Y:S01]  /*0700*/  ELECT P0, URZ, PT ;  /* 0x0000000000ff782f */ /* 0x000fe20003800000 */
[----:B--2---:R-:W-:Y:S01]  /*0710*/  ULEA UR7, UR7, UR9, 0x18 ;  /* 0x0000000907077291 */ /* 0x004fe2000f8ec0ff */
[----:B------:R-:W1:Y:S11]  /*0720*/  FENCE.VIEW.ASYNC.S ;  /* 0x00000000000073c6 */ /* 0x000e760000000000 */
[----:B-1----:R2:W1:Y:S01]  /*0730*/  SYNCS.EXCH.64 URZ, [UR7+0x30], UR10 ;  /* 0x0000300a07ff75b2 */ /* 0x0024620008000100 */
[----:B------:R2:W1:Y:S01]  /*0740*/  SYNCS.EXCH.64 URZ, [UR7+0x50], UR4 ;  /* 0x0000500407ff75b2 */ /* 0x0004620008000100 */
[----:B------:R2:W1:Y:S01]  /*0750*/  SYNCS.EXCH.64 URZ, [UR7+0x38], UR10 ;  /* 0x0000380a07ff75b2 */ /* 0x0004620008000100 */
[----:B------:R2:W1:Y:S01]  /*0760*/  SYNCS.EXCH.64 URZ, [UR7+0x58], UR4 ;  /* 0x0000580407ff75b2 */ /* 0x0004620008000100 */
[----:B------:R2:W1:Y:S01]  /*0770*/  SYNCS.EXCH.64 URZ, [UR7+0x40], UR10 ;  /* 0x0000400a07ff75b2 */ /* 0x0004620008000100 */
[----:B------:R2:W1:Y:S01]  /*0780*/  SYNCS.EXCH.64 URZ, [UR7+0x60], UR4 ;  /* 0x0000600407ff75b2 */ /* 0x0004620008000100 */
[----:B------:R2:W1:Y:S01]  /*0790*/  SYNCS.EXCH.64 URZ, [UR7+0x48], UR10 ;  /* 0x0000480a07ff75b2 */ /* 0x0004620008000100 */
[----:B------:R2:W1:Y:S02]  /*07a0*/  SYNCS.EXCH.64 URZ, [UR7+0x68], UR4 ;  /* 0x0000680407ff75b2 */ /* 0x0004640008000100 */
[----:B--2---:R-:W-:Y:S01]  /*07b0*/  NOP ;  /* 0x0000000000007918 */ /* 0x004fe20000000000 */
.L_x_10:
[----:B------:R-:W2:Y:S01]  /*07c0*/  SHFL.IDX PT, R2, R72, RZ, 0x1f ;  /* 0x00001fff48027589 */ /* 0x000ea200000e0000 */
[----:B------:R-:W-:Y:S01]  /*07d0*/  NOP ;  /* 0x0000000000007918 */ /* 0x000fe20000000000 */
[----:B--2---:R-:W-:-:S13]  /*07e0*/  ISETP.NE.AND P0, PT, R2, 0x3, PT ;  /* 0x000000030200780c */ /* 0x004fda0003f05270 */
[----:B------:R-:W-:Y:S05]  /*07f0*/  @P0 BRA `(.L_x_11) ;  /* 0x0000000000300947 */ /* 0x000fea0003800000 */
[----:B-1----:R-:W1:Y:S01]  /*0800*/  S2UR UR5, SR_CgaCtaId ;  /* 0x00000000000579c3 */ /* 0x002e620000008800 */
        /* <DEDUP_REMOVED lines=8> */
[----:B-1----:R2:W1:Y:S01]  /*0890*/  SYNCS.EXCH.64 URZ, [UR5+0x70], UR10 ;  /* 0x0000700a05ff75b2 */ /* 0x0024620008000100 */
[----:B------:R2:W1:Y:S02]  /*08a0*/  SYNCS.EXCH.64 URZ, [UR5+0x78], UR10 ;  /* 0x0000780a05ff75b2 */ /* 0x0004640008000100 */
[----:B--2---:R-:W-:Y:S01]  /*08b0*/  NOP ;  /* 0x0000000000007918 */ /* 0x004fe20000000000 */
.L_x_11:
[----:B------:R-:W2:Y:S01]  /*08c0*/  SHFL.IDX PT, R2, R72, RZ, 0x1f ;  /* 0x00001fff48027589 */ /* 0x000ea200000e0000 */
[----:B------:R-:W-:Y:S01]  /*08d0*/  NOP ;  /* 0x0000000000007918 */ /* 0x000fe20000000000 */
[----:B--2---:R-:W-:-:S13]  /*08e0*/  ISETP.NE.AND P0, PT, R2, 0x4, PT ;  /* 0x000000040200780c */ /* 0x004fda0003f05270 */
[----:B------:R-:W-:Y:S05]  /*08f0*/  @P0 BRA `(.L_x_12) ;  /* 0x00000000004c0947 */ /* 0x000fea0003800000 */
[----:B-1----:R-:W1:Y:S01]  /*0900*/  S2UR UR5, SR_CgaCtaId ;  /* 0x00000000000579c3 */ /* 0x002e620000008800 */
[----:B------:R-:W-:Y:S01]  /*0910*/  UMOV UR9, 0x100 ;  /* 0x0000010000097882 */ /* 0x000fe20000000000 */
[----:B------:R-:W-:Y:S01]  /*0920*/  UMOV UR7, 0x400 ;  /* 0x0000040000077882 */ /* 0x000fe20000000000 */
[----:B------:R-:W-:Y:S01]  /*0930*/  USEL UR9, UR9, 0xe0, UP2 ;  /* 0x000000e009097887 */ /* 0x000fe20009000000 */
[----:B------:R-:W-:Y:S01]  /*0940*/  UMOV UR4, 0x1 ;  /* 0x0000000100047882 */ /* 0x000fe20000000000 */
[----:B------:R-:W-:Y:S01]  /*0950*/  ELECT P0, URZ, PT ;  /* 0x0000000000ff782f */ /* 0x000fe20003800000 */
[----:B------:R-:W-:-:S04]  /*0960*/  UIADD3 UR10, UPT, UPT, -UR4, 0x100000, URZ ;  /* 0x00100000040a7890 */ /* 0x000fc8000fffe1ff */
[----:B------:R-:W-:Y:S02]  /*0970*/  USHF.L.U32 UR11, UR10, 0xb, URZ ;  /* 0x0000000b0a0b7899 */ /* 0x000fe400080006ff */
[----:B------:R-:W-:Y:S02]  /*0980*/  USHF.L.U32 UR10, UR10, 0x1, URZ ;  /* 0x000000010a0a7899 */ /* 0x000fe400080006ff */
[----:B------:R-:W-:-:S04]  /*0990*/  UIADD3 UR12, UPT, UPT, -UR9, 0x100000, URZ ;  /* 0x00100000090c7890 */ /* 0x000fc8000fffe1ff */
[----:B------:R-:W-:Y:S02]  /*09a0*/  USHF.L.U32 UR13, UR12, 0xb, URZ ;  /* 0x0000000b0c0d7899 */ /* 0x000fe400080006ff */
[----:B------:R-:W-:Y:S02]  /*09b0*/  USHF.L.U32 UR12, UR12, 0x1, URZ ;  /* 0x000000010c0c7899 */ /* 0x000fe400080006ff */
[----:B-1----:R-:W-:Y:S01]  /*09c0*/  ULEA UR5, UR5, UR7, 0x18 ;  /* 0x0000000705057291 */ /* 0x002fe2000f8ec0ff */
[----:B------:R-:W1:Y:S11]  /*09d0*/  FENCE.VIEW.ASYNC.S ;  /* 0x00000000000073c6 */ /* 0x000e760000000000 */
[----:B-1----:R2:W1:Y:S01]  /*09e0*/  SYNCS.EXCH.64 URZ, [UR5+0x80], UR10 ;  /* 0x0000800a05ff75b2 */ /* 0x0024620008000100 */
[----:B------:R2:W1:Y:S01]  /*09f0*/  SYNCS.EXCH.64 URZ, [UR5+0x90], UR12 ;  /* 0x0000900c05ff75b2 */ /* 0x0004620008000100 */
[----:B------:R2:W1:Y:S01]  /*0a00*/  SYNCS.EXCH.64 URZ, [UR5+0x88], UR10 ;  /* 0x0000880a05ff75b2 */ /* 0x0004620008000100 */
[----:B------:R2:W1:Y:S02]  /*0a10*/  SYNCS.EXCH.64 URZ, [UR5+0x98], UR12 ;  /* 0x0000980c05ff75b2 */ /* 0x0004640008000100 */
[----:B--2---:R-:W-:Y:S01]  /*0a20*/  NOP ;  /* 0x0000000000007918 */ /* 0x004fe20000000000 */
.L_x_12:
        /* <DEDUP_REMOVED lines=26> */
.L_x_13:
        /* <DEDUP_REMOVED lines=18> */
.L_x_14:
[----:B-1----:R-:W1:Y:S01]  /*0cf0*/  S2UR UR5, SR_CTAID.X ;  /* 0x00000000000579c3 */ /* 0x002e620000002500 */
[----:B------:R-:W-:-:S05]  /*0d00*/  CS2R.32 R68, SR_CgaSize ;  /* 0x0000000000447805 */ /* 0x000fca0000008a00 */
[----:B------:R-:W-:-:S05]  /*0d10*/  IMAD R68, R68, -0xa0, RZ ;  /* 0xffffff6044447824 */ /* 0x000fca00078e02ff */
[----:B------:R-:W-:-:S14]  /*0d20*/  R2UR UR9, R68 ;  /* 0x00000000440972ca */ /* 0x000fdc00000e0000 */
[----:B------:R-:W2:Y:S01]  /*0d30*/  LDCU UR9, c[0x0][UR9+0x2b0] ;  /* 0x00005600090977ac */ /* 0x000ea20008000800 */
[----:B------:R-:W-:Y:S01]  /*0d40*/  NOP ;  /* 0x0000000000007918 */ /* 0x000fe20000000000 */
[----:B------:R-:W-:-:S05]  /*0d50*/  CS2R.32 R68, SR_CgaSize ;  /* 0x0000000000447805 */ /* 0x000fca0000008a00 */
[----:B------:R-:W-:-:S05]  /*0d60*/  IMAD R68, R68, -0xa0, RZ ;  /* 0xffffff6044447824 */ /* 0x000fca00078e02ff */
[----:B------:R-:W-:-:S14]  /*0d70*/  R2UR UR7, R68 ;  /* 0x00000000440772ca */ /* 0x000fdc00000e0000 */
[----:B------:R-:W3:Y:S01]  /*0d80*/  LDCU UR7, c[0x0][UR7+0x2b4] ;  /* 0x00005680070777ac */ /* 0x000ee20008000800 */
[----:B------:R-:W4:Y:S08]  /*0d90*/  S2UR UR4, SR_CTAID.Y ;  /* 0x00000000000479c3 */ /* 0x000f300000002600 */
[----:B------:R-:W3:Y:S01]  /*0da0*/  LDC R9, c[0x0][0xb24] ;  /* 0x0002c900ff097b82 */ /* 0x000ee20000000800 */
[----:B-1----:R-:W-:-:S02]  /*0db0*/  I2FP.F32.U32 R4, UR5 ;  /* 0x0000000500047c45 */ /* 0x002fc40008201000 */
[----:B------:R-:W-:-:S05]  /*0dc0*/  CS2R.32 R5, SR_CgaSize ;  /* 0x0000000000057805 */ /* 0x000fca0000008a00 */
[----:B------:R-:W-:-:S06]  /*0dd0*/  IMAD R5, R5, -0xa0, RZ ;  /* 0xffffff6005057824 */ /* 0x000fcc00078e02ff */
[----:B------:R-:W1:Y:S01]  /*0de0*/  LDC R5, c[0x0][R5+0x2a0] ;  /* 0x0000a80005057b82 */ /* 0x000e620000000800 */
[----:B------:R-:W-:Y:S01]  /*0df0*/  MOV R21, UR5 ;  /* 0x0000000500157c02 */ /* 0x000fe20008000f00 */
[----:B--2---:R-:W-:Y:S01]  /*0e00*/  FMUL R4, R4, UR9 ;  /* 0x0000000904047c20 */ /* 0x004fe20008400000 */
[----:B----4-:R-:W-:Y:S02]  /*0e10*/  I2FP.F32.U32 R2, UR4 ;  /* 0x0000000400027c45 */ /* 0x010fe40008201000 */
[----:B------:R-:W-:-:S05]  /*0e20*/  CS2R.32 R3, SR_CgaSize ;  /* 0x0000000000037805 */ /* 0x000fca0000008a00 */
[----:B------:R-:W-:-:S06]  /*0e30*/  IMAD R3, R3, -0xa0, RZ ;  /* 0xffffff6003037824 */ /* 0x000fcc00078e02ff */
[----:B------:R-:W2:Y:S01]  /*0e40*/  LDC R3, c[0x0][R3+0x2a4] ;  /* 0x0000a90003037b82 */ /* 0x000ea20000000800 */
[----:B------:R-:W4:Y:S01]  /*0e50*/  F2I.U32.TRUNC.NTZ R68, R4 ;  /* 0x0000000400447305 */ /* 0x000f22000020f000 */
[----:B------:R-:W-:Y:S01]  /*0e60*/  MOV R20, UR4 ;  /* 0x0000000400147c02 */ /* 0x000fe20008000f00 */
[----:B---3--:R-:W-:-:S05]  /*0e70*/  FMUL R2, R2, UR7 ;  /* 0x0000000702027c20 */ /* 0x008fca0008400000 */
[----:B------:R-:W-:Y:S01]  /*0e80*/  BAR.SYNC.DEFER_BLOCKING 0x0 ;  /* 0x0000000000007b1d */ /* 0x000fe20000010000 */
[----:B------:R-:W-:-:S05]  /*0e90*/  ISETP.GE.AND P0, PT, R9, 0x1, PT ;  /* 0x000000010900780c */ /* 0x000fca0003f06270 */
[----:B------:R-:W3:Y:S02]  /*0ea0*/  F2I.U32.TRUNC.NTZ R66, R2 ;  /* 0x0000000200427305 */ /* 0x000ee4000020f000 */
[----:B------:R-:W2:Y:S01]  /*0eb0*/  S2UR UR36, SR_CTAID.Z ;  /* 0x00000000002479c3 */ /* 0x000ea20000002700 */
[----:B----4-:R-:W-:-:S05]  /*0ec0*/  IADD3 R68, PT, PT, -R68, RZ, RZ ;  /* 0x000000ff44447210 */ /* 0x010fca0007ffe1ff */
[----:B-1----:R-:W-:Y:S01]  /*0ed0*/  IMAD R68, R5, R68, UR5 ;  /* 0x0000000505447e24 */ /* 0x002fe2000f8e0244 */
[----:B---3--:R-:W-:-:S05]  /*0ee0*/  IADD3 R66, PT, PT, -R66, RZ, RZ ;  /* 0x000000ff42427210 */ /* 0x008fca0007ffe1ff */
[----:B--2---:R-:W-:Y:S01]  /*0ef0*/  IMAD R66, R3, R66, UR4 ;  /* 0x0000000403427e24 */ /* 0x004fe2000f8e0242 */
[----:B------:R-:W-:Y:S06]  /*0f00*/  @!P0 BRA `(.L_x_15) ;  /* 0x0000000000b88947 */ /* 0x000fec0003800000 */
[----:B------:R-:W1:Y:S01]  /*0f10*/  LDC.64 R4, c[0x0][0xb18] ;  /* 0x0002c600ff047b82 */ /* 0x000e620000000a00 */
[----:B------:R-:W-:-:S07]  /*0f20*/  ISETP.NE.AND P0, PT, R9, 0x1, PT ;  /* 0x000000010900780c */ /* 0x000fce0003f05270 */
[----:B------:R-:W2:Y:S08]  /*0f30*/  LDC R10, c[0x0][0xb0c] ;  /* 0x0002c300ff0a7b82 */ /* 0x000eb00000000800 */
[----:B------:R-:W3:Y:S08]  /*0f40*/  LDC R11, c[0x0][0x370] ;  /* 0x0000dc00ff0b7b82 */ /* 0x000ef00000000800 */
[----:B------:R-:W4:Y:S01]  /*0f50*/  LDC R12, c[0x0][0x374] ;  /* 0x0000dd00ff0c7b82 */ /* 0x000f220000000800 */
[----:B-1----:R-:W-:-:S07]  /*0f60*/  ISETP.NE.AND P1, PT, R4, 0x1, PT ;  /* 0x000000010400780c */ /* 0x002fce0003f25270 */
[----:B------:R-:W3:Y:S01]  /*0f70*/  LDC.64 R6, c[0x0][0xb10] ;  /* 0x0002c400ff067b82 */ /* 0x000ee20000000a00 */
[----:B--2---:R-:W-:-:S07]  /*0f80*/  ISETP.NE.AND P2, PT, R10, 0x1, PT ;  /* 0x000000010a00780c */ /* 0x004fce0003f45270 */
[----:B------:R-:W1:Y:S08]  /*0f90*/  LDC R8, c[0x0][0xb20] ;  /* 0x0002c800ff087b82 */ /* 0x000e700000000800 */
[----:B------:R-:W2:Y:S01]  /*0fa0*/  LDC.64 R2, c[0x0][0xb28] ;  /* 0x0002ca00ff027b82 */ /* 0x000ea20000000a00 */
[----:B----4-:R-:W-:-:S04]  /*0fb0*/  IMAD.HI.U32 R13, R12, R5, RZ ;  /* 0x000000050c0d7227 */ /* 0x010fc800078e00ff */
[----:B------:R-:W-:-:S04]  /*0fc0*/  IMAD.HI.U32 R5, R20, R5, RZ ;  /* 0x0000000514057227 */ /* 0x000fc800078e00ff */
[----:B---3--:R-:W-:-:S04]  /*0fd0*/  IMAD.HI.U32 R14, R11, R6, RZ ;  /* 0x000000060b0e7227 */ /* 0x008fc800078e00ff */
[C---:B------:R-:W-:Y:S01]  /*0fe0*/  IMAD.HI.U32 R16, R21.reuse, R6, RZ ;  /* 0x0000000615107227 */ /* 0x040fe200078e00ff */
[-C--:B------:R-:W-:Y:S02]  /*0ff0*/  @P2 SHF.R.U32.HI R11, RZ, R7.reuse, R14 ;  /* 0x00000007ff0b2219 */ /* 0x080fe4000001160e */
[-C--:B-1----:R-:W-:Y:S02]  /*1000*/  @P1 SHF.R.U32.HI R12, RZ, R8.reuse, R13 ;  /* 0x00000008ff0c1219 */ /* 0x082fe4000001160d */
[----:B------:R-:W-:Y:S02]  /*1010*/  SHF.R.U32.HI R5, RZ, R8, R5 ;  /* 0x00000008ff057219 */ /* 0x000fe40000011605 */
[----:B------:R-:W-:Y:S02]  /*1020*/  SHF.R.U32.HI R16, RZ, R7, R16 ;  /* 0x00000007ff107219 */ /* 0x000fe40000011610 */
[----:B------:R-:W-:Y:S01]  /*1030*/  SEL R5, R20, R5, !P1 ;  /* 0x0000000514057207 */ /* 0x000fe20004800000 */
[----:B--2---:R-:W-:Y:S01]  /*1040*/  IMAD.HI.U32 R14, R12, R2, RZ ;  /* 0x000000020c0e7227 */ /* 0x004fe200078e00ff */
[----:B------:R-:W-:-:S02]  /*1050*/  SEL R7, R21, R16, !P2 ;  /* 0x0000001015077207 */ /* 0x000fc40005000000 */
[----:B------:R-:W-:Y:S01]  /*1060*/  IADD3 R13, PT, PT, -R5, RZ, RZ ;  /* 0x000000ff050d7210 */ /* 0x000fe20007ffe1ff */
[----:B------:R-:W-:Y:S01]  /*1070*/  IMAD.HI.U32 R6, R11, R2, RZ ;  /* 0x000000020b067227 */ /* 0x000fe200078e00ff */
[----:B------:R-:W-:-:S03]  /*1080*/  @P0 SHF.R.U32.HI R12, RZ, R3, R14 ;  /* 0x00000003ff0c0219 */ /* 0x000fc6000001160e */
[----:B------:R-:W-:Y:S01]  /*1090*/  IMAD R13, R4, R13, R20 ;  /* 0x0000000d040d7224 */ /* 0x000fe200078e0214 */
[----:B------:R-:W-:Y:S01]  /*10a0*/  @P0 SHF.R.U32.HI R11, RZ, R3, R6 ;  /* 0x00000003ff0b0219 */ /* 0x000fe20000011606 */
[----:B------:R-:W-:-:S04]  /*10b0*/  IMAD R12, R12, R9, RZ ;  /* 0x000000090c0c7224 */ /* 0x000fc800078e02ff */
[----:B------:R-:W-:Y:S01]  /*10c0*/  IMAD R6, R11, R9, RZ ;  /* 0x000000090b067224 */ /* 0x000fe200078e02ff */
[----:B------:R-:W-:-:S04]  /*10d0*/  ISETP.GE.AND P1, PT, R5, R12, PT ;  /* 0x0000000c0500720c */ /* 0x000fc80003f26270 */
[----:B------:R-:W-:Y:S01]  /*10e0*/  ISETP.GE.OR P1, PT, R7, R6, P1 ;  /* 0x000000060700720c */ /* 0x000fe20000f26670 */
[----:B------:R-:W-:-:S05]  /*10f0*/  IMAD.HI.U32 R6, R5, R2, RZ ;  /* 0x0000000205067227 */ /* 0x000fca00078e00ff */
[----:B------:R-:W-:-:S04]  /*1100*/  SHF.R.U32.HI R6, RZ, R3, R6 ;  /* 0x00000003ff067219 */ /* 0x000fc80000011606 */
[----:B------:R-:W-:-:S03]  /*1110*/  SEL R6, R5, R6, !P0 ;  /* 0x0000000605067207 */ /* 0x000fc60004000000 */
[----:B------:R-:W-:Y:S01]  /*1120*/  @!P1 IMAD.HI.U32 R8, R7, R2, RZ ;  /* 0x0000000207089227 */ /* 0x000fe200078e00ff */
[----:B------:R-:W-:-:S04]  /*1130*/  IADD3 R2, PT, PT, -R6, RZ, RZ ;  /* 0x000000ff06027210 */ /* 0x000fc80007ffe1ff */
[----:B------:R-:W-:Y:S01]  /*1140*/  @!P1 SHF.R.U32.HI R8, RZ, R3, R8 ;  /* 0x00000003ff089219 */ /* 0x000fe20000011608 */
[----:B------:R-:W-:-:S03]  /*1150*/  IMAD R2, R9, R2, R5 ;  /* 0x0000000209027224 */ /* 0x000fc600078e0205 */
[----:B------:R-:W-:-:S05]  /*1160*/  @!P1 SEL R3, R7, R8, !P0 ;  /* 0x0000000807039207 */ /* 0x000fca0004000000 */
[--C-:B------:R-:W-:Y:S02]  /*1170*/  @!P1 IMAD.IADD R6, R6, 0x1, -R3.reuse ;  /* 0x0000000106069824 */ /* 0x100fe400078e0a03 */
[----:B------:R-:W-:Y:S01]  /*1180*/  @!P1 IMAD R3, R2, R11, R3 ;  /* 0x0000000b02039224 */ /* 0x000fe200078e0203 */
[----:B------:R-:W-:Y:S01]  /*1190*/  IADD3 R2, PT, PT, -R7, RZ, RZ ;  /* 0x000000ff07027210 */ /* 0x000fe20007ffe1ff */
[----:B------:R-:W-:Y:S02]  /*11a0*/  @!P1 IMAD R5, R6, R9, R7 ;  /* 0x0000000906059224 */ /* 0x000fe400078e0207 */
[----:B------:R-:W-:Y:S02]  /*11b0*/  @!P1 IMAD.MOV.U32 R7, RZ, RZ, R3 ;  /* 0x000000ffff079224 */ /* 0x000fe400078e0003 */
[----:B------:R-:W-:Y:S02]  /*11c0*/  IMAD R2, R10, R2, R21 ;  /* 0x000000020a027224 */ /* 0x000fe400078e0215 */
[----:B------:R-:W-:-:S02]  /*11d0*/  IMAD R20, R5, R4, R13 ;  /* 0x0000000405147224 */ /* 0x000fc400078e020d */
[----:B------:R-:W-:Y:S02]  /*11e0*/  IMAD R21, R7, R10, R2 ;  /* 0x0000000a07157224 */ /* 0x000fe400078e0202 */
.L_x_15:
[----:B------:R-:W1:Y:S01]  /*11f0*/  LDCU UR4, c[0x0][0xb30] ;  /* 0x00016600ff0477ac */ /* 0x000e620008000800 */
[----:B------:R-:W2:Y:S08]  /*1200*/  S2UR UR37, SR_CgaCtaId ;  /* 0x00000000002579c3 */ /* 0x000eb00000008800 */
[----:B------:R-:W3:Y:S01]  /*1210*/  LDC R26, c[0x0][0xb24] ;  /* 0x0002c900ff1a7b82 */ /* 0x000ee20000000800 */
[----:B-1----:R-:W-:-:S09]  /*1220*/  UISETP.NE.AND UP1, UPT, UR4, 0x1, UPT ;  /* 0x000000010400788c */ /* 0x002fd2000bf25270 */
[----:B--2---:R-:W-:Y:S05]  /*1230*/  BRA.U UP1, `(.L_x_16) ;  /* 0x0000000101407547 */ /* 0x004fea000b800000 */
[----:B------:R-:W1:Y:S08]  /*1240*/  LDC.64 R4, c[0x0][0xb10] ;  /* 0x0002c400ff047b82 */ /* 0x000e700000000a00 */
[----:B------:R-:W2:Y:S08]  /*1250*/  LDC.64 R2, c[0x0][0xb18] ;  /* 0x0002c600ff027b82 */ /* 0x000eb00000000a00 */
[----:B------:R-:W4:Y:S08]  /*1260*/  LDC R6, c[0x0][0xb20] ;  /* 0x0002c800ff067b82 */ /* 0x000f300000000800 */
[----:B------:R-:W3:Y:S01]  /*1270*/  LDC R8, c[0x0][0xb0c] ;  /* 0x0002c300ff087b82 */ /* 0x000ee20000000800 */
[----:B-1----:R-:W-:-:S05]  /*1280*/  IMAD.HI.U32 R4, R21, R4, RZ ;  /* 0x0000000415047227 */ /* 0x002fca00078e00ff */
[----:B------:R-:W-:Y:S01]  /*1290*/  SHF.R.U32.HI R4, RZ, R5, R4 ;  /* 0x00000005ff047219 */ /* 0x000fe20000011604 */
[----:B--2---:R-:W-:Y:S01]  /*12a0*/  IMAD.HI.U32 R3, R20, R3, RZ ;  /* 0x0000000314037227 */ /* 0x004fe200078e00ff */
[----:B------:R-:W-:-:S04]  /*12b0*/  ISETP.NE.AND P0, PT, R2, 0x1, PT ;  /* 0x000000010200780c */ /* 0x000fc80003f05270 */
[----:B----4-:R-:W-:-:S04]  /*12c0*/  SHF.R.U32.HI R3, RZ, R6, R3 ;  /* 0x00000006ff037219 */ /* 0x010fc80000011603 */
[----:B------:R-:W-:Y:S02]  /*12d0*/  SEL R3, R20, R3, !P0 ;  /* 0x0000000314037207 */ /* 0x000fe40004000000 */
[----:B---3--:R-:W-:-:S04]  /*12e0*/  ISETP.NE.AND P1, PT, R8, 0x1, PT ;  /* 0x000000010800780c */ /* 0x008fc80003f25270 */
[----:B------:R-:W-:-:S05]  /*12f0*/  SEL R4, R21, R4, !P1 ;  /* 0x0000000415047207 */ /* 0x000fca0004800000 */
[----:B------:R-:W-:Y:S02]  /*1300*/  IMAD.IADD R5, R3, 0x1, -R4 ;  /* 0x0000000103057824 */ /* 0x000fe400078e0a04 */
[----:B------:R-:W-:Y:S02]  /*1310*/  IMAD.IADD R3, R4, 0x1, -R3 ;  /* 0x0000000104037824 */ /* 0x000fe400078e0a03 */
[----:B------:R-:W-:Y:S02]  /*1320*/  IMAD R21, R5, R8, R21 ;  /* 0x0000000805157224 */ /* 0x000fe400078e0215 */
[----:B------:R-:W-:-:S07]  /*1330*/  IMAD R20, R3, R2, R20 ;  /* 0x0000000203147224 */ /* 0x000fce00078e0214 */
.L_x_16:
[----:B------:R-:W-:Y:S01]  /*1340*/  BAR.SYNC.DEFER_BLOCKING 0x0 ;  /* 0x0000000000007b1d */ /* 0x000fe20000010000 */
[----:B------:R-:W-:Y:S01]  /*1350*/  UISETP.NE.AND UP1, UPT, UR8, 0x2, UPT ;  /* 0x000000020800788c */ /* 0x000fe2000bf25270 */
[----:B------:R-:W-:Y:S02]  /*1360*/  ISETP.NE.OR P5, PT, R0, 0x2, !P5 ;  /* 0x000000020000780c */ /* 0x000fe40006fa5670 */
[----:B------:R-:W-:-:S06]  /*1370*/  LOP3.LUT R2, R80, 0x1f, RZ, 0xc0, !PT ;  /* 0x0000001f50027812 */ /* 0x000fcc00078ec0ff */
[----:B------:R-:W-:Y:S05]  /*1380*/  BRA.U UP1, `(.L_x_17) ;  /* 0x00000011018c7547 */ /* 0x000fea000b800000 */
[----:B------:R-:W1:Y:S01]  /*1390*/  LDCU UR13, c[0x0][0x38c] ;  /* 0x00007180ff0d77ac */ /* 0x000e620008000800 */
[----:B------:R-:W2:Y:S01]  /*13a0*/  LDC R9, c[0x0][0x370] ;  /* 0x0000dc00ff097b82 */ /* 0x000ea20000000800 */
[----:B------:R-:W-:Y:S01]  /*13b0*/  PLOP3.LUT P1, PT, PT, PT, UP2, 0x80, 0x8 ;  /* 0x000000000008781c */ /* 0x000fe20003f2f028 */
[----:B------:R-:W-:Y:S01]  /*13c0*/  HFMA2 R12, -RZ, RZ, 0, 0 ;  /* 0x00000000ff0c7431 */ /* 0x000fe200000001ff */
[----:B------:R-:W-:Y:S01]  /*13d0*/  ISETP.EQ.OR P4, PT, R2, RZ, P5 ;  /* 0x000000ff0200720c */ /* 0x000fe20002f82670 */
[----:B------:R-:W-:Y:S01]  /*13e0*/  IMAD.MOV.U32 R15, RZ, RZ, 0x1 ;  /* 0x00000001ff0f7424 */ /* 0x000fe200078e00ff */
[----:B------:R-:W-:Y:S01]  /*13f0*/  PLOP3.LUT P1, PT, P1, PT, PT, 0x8, 0x80 ;  /* 0x000000000080781c */ /* 0x000fe20000f2e170 */
[----:B------:R-:W-:Y:S01]  /*1400*/  IMAD.MOV.U32 R14, RZ, RZ, RZ ;  /* 0x000000ffff0e7224 */ /* 0x000fe200078e00ff */
[----:B------:R-:W-:Y:S01]  /*1410*/  MOV R8, 0x1 ;  /* 0x0000000100087802 */ /* 0x000fe20000000f00 */
[----:B------:R-:W4:Y:S01]  /*1420*/  LDC R0, c[0x0][0x374] ;  /* 0x0000dd00ff007b82 */ /* 0x000f220000000800 */
[----:B------:R-:W-:Y:S01]  /*1430*/  IMAD.MOV.U32 R10, RZ, RZ, RZ ;  /* 0x000000ffff0a7224 */ /* 0x000fe200078e00ff */
[----:B------:R-:W2:Y:S01]  /*1440*/  LDCU.64 UR22, c[0x0][0x348] ;  /* 0x00006900ff1677ac */ /* 0x000ea20008000a00 */
[----:B------:R-:W-:Y:S01]  /*1450*/  UMOV UR6, URZ ;  /* 0x000000ff00067c82 */ /* 0x000fe20008000000 */
[----:B-1----:R-:W-:-:S04]  /*1460*/  UIADD3 UR5, UPT, UPT, UR13, 0x3f, URZ ;  /* 0x0000003f0d057890 */ /* 0x002fc8000fffe0ff */
[----:B------:R-:W-:-:S04]  /*1470*/  USHF.R.S32.HI UR4, URZ, 0x1f, UR5 ;  /* 0x0000001fff047899 */ /* 0x000fc80008011405 */
[----:B------:R-:W-:-:S04]  /*1480*/  ULEA.HI UR4, UR4, UR5, URZ, 0x6 ;  /* 0x0000000504047291 */ /* 0x000fc8000f8f30ff */
[----:B------:R-:W-:Y:S02]  /*1490*/  USHF.R.S32.HI UR15, URZ, 0x6, UR4 ;  /* 0x00000006ff0f7899 */ /* 0x000fe40008011404 */
[----:B------:R-:W-:Y:S02]  /*14a0*/  UIADD3 UR4, UPT, UPT, UR13, -0x1, URZ ;  /* 0xffffffff0d047890 */ /* 0x000fe4000fffe0ff */
[----:B------:R-:W-:Y:S02]  /*14b0*/  UISETP.LT.U32.AND UP0, UPT, UR15, 0x3, UPT ;  /* 0x000000030f00788c */ /* 0x000fe4000bf01070 */
[----:B------:R-:W-:Y:S02]  /*14c0*/  UISETP.GE.U32.AND UP1, UPT, UR4, -0x7f, UPT ;  /* 0xffffff810400788c */ /* 0x000fe4000bf26070 */
[----:B------:R-:W-:Y:S02]  /*14d0*/  USEL UR14, UR15, 0x3, UP0 ;  /* 0x000000030f0e7887 */ /* 0x000fe40008000000 */
[----:B------:R-:W-:-:S02]  /*14e0*/  UIADD3 UR13, UPT, UPT, UR13, 0x7e, URZ ;  /* 0x0000007e0d0d7890 */ /* 0x000fc4000fffe0ff */
[----:B------:R-:W-:Y:S02]  /*14f0*/  UIADD3 UR5, UPT, UPT, UR14, -0x1, URZ ;  /* 0xffffffff0e057890 */ /* 0x000fe4000fffe0ff */
[----:B------:R-:W-:-:S03]  /*1500*/  UIADD3 UR7, UPT, UPT, UR15, -UR14, URZ ;  /* 0x8000000e0f077290 */ /* 0x000fc6000fffe0ff */
[----:B------:R-:W-:-:S04]  /*1510*/  @UP1 UIADD3 UR5, UPT, UPT, UR14, URZ, URZ ;  /* 0x000000ff0e051290 */ /* 0x000fc8000fffe0ff */
[----:B--2---:R-:W-:-:S12]  /*1520*/  UIADD3 UR5, UPT, UPT, UR5, 0x1, URZ ;  /* 0x0000000105057890 */ /* 0x004fd8000fffe0ff */
.L_x_35:
[----:B------:R-:W-:Y:S01]  /*1530*/  UISETP.NE.AND UP0, UPT, UR37, URZ, UPT ;  /* 0x000000ff2500728c */ /* 0x000fe2000bf05270 */
[----:B------:R-:W1:Y:S08]  /*1540*/  S2UR UR37, SR_CgaCtaId ;  /* 0x00000000002579c3 */ /* 0x000e700000008800 */
[----:B------:R-:W-:Y:S05]  /*1550*/  BRA.U UP0, `(.L_x_18) ;  /* 0x0000000100347547 */ /* 0x000fea000b800000 */
[----:B------:R-:W2:Y:S01]  /*1560*/  S2R R2, SR_CgaCtaId ;  /* 0x0000000000027919 */ /* 0x000ea20000008800 */
[----:B------:R-:W-:-:S04]  /*1570*/  MOV R3, 0x400 ;  /* 0x0000040000037802 */ /* 0x000fc80000000f00 */
[----:B--2---:R-:W-:Y:S02]  /*1580*/  LEA R3, R2, R3, 0x18 ;  /* 0x0000000302037211 */ /* 0x004fe400078ec0ff */
[----:B------:R-:W-:-:S03]  /*1590*/  SHF.L.U32 R2, R8, 0x1f, RZ ;  /* 0x0000001f08027819 */ /* 0x000fc600000006ff */
[----:B------:R-:W-:-:S04]  /*15a0*/  IMAD R3, R10, 0x8, R3 ;  /* 0x000000080a037824 */ /* 0x000fc800078e0203 */
[----:B------:R-:W2:Y:S02]  /*15b0*/  SYNCS.PHASECHK.TRANS64.TRYWAIT P0, [R3+URZ+0xf0], R2 ;  /* 0x0000f002030075a7 */ /* 0x000ea400080011ff */
[----:B--2---:R-:W-:Y:S05]  /*15c0*/  @!P0 BRA `(.L_x_19) ;  /* 0x00000098007c8947 */ /* 0x004fea0003800000 */
.L_x_166:
[----:B------:R-:W-:Y:S01]  /*15d0*/  VIADD R10, R10, 0x1 ;  /* 0x000000010a0a7836 */ /* 0x000fe20000000000 */
[----:B------:R2:W-:Y:S04]  /*15e0*/  SYNCS.ARRIVE.TRANS64.A1T0 RZ, [R3+URZ+0xe0], RZ ;  /* 0x0000e0ff03ff79a7 */ /* 0x0005e800081000ff */
[----:B------:R-:W-:-:S04]  /*15f0*/  ISETP.NE.AND P0, PT, R10, 0x2, PT ;  /* 0x000000020a00780c */ /* 0x000fc80003f05270 */
[----:B------:R-:W-:Y:S02]  /*1600*/  SEL R10, R10, RZ, P0 ;  /* 0x000000ff0a0a7207 */ /* 0x000fe40000000000 */
[----:B--2---:R-:W-:-:S04]  /*1610*/  SEL R3, RZ, 0x1, P0 ;  /* 0x00000001ff037807 */ /* 0x004fc80000000000 */
[----:B------:R-:W-:-:S07]  /*1620*/  LOP3.LUT R8, R8, R3, RZ, 0x3c, !PT ;  /* 0x0000000308087212 */ /* 0x000fce00078e3cff */
.L_x_18:
[----:B------:R-:W-:Y:S01]  /*1630*/  UMOV UR4, 0x400 ;  /* 0x0000040000047882 */ /* 0x000fe20000000000 */
[----:B------:R-:W-:Y:S01]  /*1640*/  SHF.L.U32 R2, R15, 0x1f, RZ ;  /* 0x0000001f0f027819 */ /* 0x000fe200000006ff */
[----:B-1----:R-:W-:Y:S01]  /*1650*/  ULEA UR4, UR37, UR4, 0x18 ;  /* 0x0000000425047291 */ /* 0x002fe2000f8ec0ff */
[----:B------:R-:W-:Y:S01]  /*1660*/  R2UR UR35, R21 ;  /* 0x00000000152372ca */ /* 0x000fe200000e0000 */
[----:B------:R-:W-:Y:S01]  /*1670*/  UISETP.GE.U32.AND UP0, UPT, UR13, 0x7f, UPT ;  /* 0x0000007f0d00788c */ /* 0x000fe2000bf06070 */
[----:B------:R-:W-:Y:S01]  /*1680*/  R2UR UR19, R20 ;  /* 0x00000000141372ca */ /* 0x000fe200000e0000 */
[----:B------:R-:W-:Y:S01]  /*1690*/  ULEA UR8, UR6, UR4, 0x3 ;  /* 0x0000000406087291 */ /* 0x000fe2000f8e18ff */
[----:B------:R-:W-:-:S08]  /*16a0*/  UMOV UR29, URZ ;  /* 0x000000ff001d7c82 */ /* 0x000fd00008000000 */
[----:B------:R1:W2:Y:S01]  /*16b0*/  SYNCS.PHASECHK.TRANS64.TRYWAIT P0, [UR8+0x18], R2 ;  /* 0x00001802ff0075a7 */ /* 0x0002a20008001108 */
[----:B------:R-:W-:Y:S02]  /*16c0*/  USHF.L.U32 UR35, UR35, 0x7, URZ ;  /* 0x0000000723237899 */ /* 0x000fe400080006ff */
[----:B------:R-:W-:Y:S01]  /*16d0*/  USHF.L.U32 UR19, UR19, 0x7, URZ ;  /* 0x0000000713137899 */ /* 0x000fe200080006ff */
[----:B------:R-:W-:Y:S11]  /*16e0*/  BRA.U !UP0, `(.L_x_20) ;  /* 0x0000000108d47547 */ /* 0x000ff6000b800000 */
[----:B------:R-:W-:Y:S01]  /*16f0*/  UMOV UR21, URZ ;  /* 0x000000ff00157c82 */ /* 0x000fe20008000000 */
[----:B------:R-:W-:-:S05]  /*1700*/  UMOV UR42, UR6 ;  /* 0x00000006002a7c82 */ /* 0x000fca0008000000 */
.L_x_25:
[----:B-1----:R-:W-:Y:S01]  /*1710*/  ULEA UR33, UR42, UR4, 0x3 ;  /* 0x000000042a217291 */ /* 0x002fe2000f8e18ff */
[----:B--2---:R-:W-:Y:S01]  /*1720*/  @!P5 MOV R3, 0x10000 ;  /* 0x000100000003d802 */ /* 0x004fe20000000f00 */
[----:B--2---:R-:W-:Y:S10]  /*1730*/  @P0 BRA `(.L_x_21) ;  /* 0x00000000000c0947 */ /* 0x004ff40003800000 */
[----:B------:R-:W-:-:S04]  /*1740*/  SHF.L.U32 R5, R15, 0x1f, RZ ;  /* 0x0000001f0f057819 */ /* 0x000fc800000006ff */
[----:B------:R-:W2:Y:S02]  /*1750*/  SYNCS.PHASECHK.TRANS64.TRYWAIT P0, [UR33+0x18], R5 ;  /* 0x00001805ff0075a7 */ /* 0x000ea40008001121 */
[----:B--2---:R-:W-:Y:S05]  /*1760*/  @!P0 BRA `(.L_x_22) ;  /* 0x0000009800288947 */ /* 0x004fea0003800000 */
.L_x_21:
[----:B------:R2:W-:Y:S01]  /*1770*/  @!P5 SYNCS.ARRIVE.TRANS64 RZ, [UR33], R3 ;  /* 0x00000003ffffd9a7 */ /* 0x0005e20008000021 */
[----:B------:R-:W-:Y:S04]  /*1780*/  BSSY.RECONVERGENT B0, `(.L_x_23) ;  /* 0x0000003000007945 */ /* 0x000fe80003800200 */
[----:B------:R-:W-:Y:S05]  /*1790*/  @P4 BRA `(.L_x_24) ;  /* 0x0000000000044947 */ /* 0x000fea0003800000 */
[----:B------:R-:W-:Y:S05]  /*17a0*/  BPT.TRAP 0x1 ;  /* 0x000000040000795c */ /* 0x000fea0000300000 */
.L_x_24:
[----:B------:R-:W-:Y:S05]  /*17b0*/  BSYNC.RECONVERGENT B0 ;  /* 0x0000000000007941 */ /* 0x000fea0003800200 */
.L_x_23:
[----:B------:R-:W-:Y:S02]  /*17c0*/  UIADD3 UR6, UPT, UPT, UR42, 0x1, URZ ;  /* 0x000000012a067890 */ /* 0x000fe4000fffe0ff */
[----:B------:R-:W-:Y:S02]  /*17d0*/  UIADD3 UR40, UP1, UPT, UR22, 0x80, URZ ;  /* 0x0000008016287890 */ /* 0x000fe4000ff3e0ff */
[----:B------:R-:W-:Y:S02]  /*17e0*/  UISETP.NE.AND UP0, UPT, UR6, 0x3, UPT ;  /* 0x000000030600788c */ /* 0x000fe4000bf05270 */
[----:B------:R-:W-:Y:S02]  /*17f0*/  USHF.L.U32 UR34, UR21, 0x6, URZ ;  /* 0x0000000615227899 */ /* 0x000fe400080006ff */
[----:B------:R-:W-:Y:S02]  /*1800*/  USEL UR9, URZ, 0x1, UP0 ;  /* 0x00000001ff097887 */ /* 0x000fe40008000000 */
[----:B------:R-:W-:-:S02]  /*1810*/  USEL UR6, UR6, URZ, UP0 ;  /* 0x000000ff06067287 */ /* 0x000fc40008000000 */
[----:B------:R-:W-:Y:S02]  /*1820*/  UIADD3 UR38, UP0, UPT, UR22, 0x180, URZ ;  /* 0x0000018016267890 */ /* 0x000fe4000ff1e0ff */
[----:B------:R-:W-:Y:S01]  /*1830*/  ULEA UR8, UR6, UR4, 0x3 ;  /* 0x0000000406087291 */ /* 0x000fe2000f8e18ff */
[----:B------:R-:W-:Y:S01]  /*1840*/  LOP3.LUT R15, R15, UR9, RZ, 0x3c, !PT ;  /* 0x000000090f0f7c12 */ /* 0x000fe2000f8e3cff */
[----:B------:R-:W-:Y:S02]  /*1850*/  UIADD3.X UR41, UPT, UPT, URZ, UR23, URZ, UP1, !UPT ;  /* 0x00000017ff297290 */ /* 0x000fe40008ffe4ff */
[----:B------:R-:W-:Y:S01]  /*1860*/  UIADD3 UR26, UPT, UPT, UR34, 0x20, URZ ;  /* 0x00000020221a7890 */ /* 0x000fe2000fffe0ff */
[----:B-1----:R-:W-:Y:S01]  /*1870*/  SHF.L.U32 R2, R15, 0x1f, RZ ;  /* 0x0000001f0f027819 */ /* 0x002fe200000006ff */
[----:B------:R-:W-:Y:S01]  /*1880*/  UIADD3.X UR39, UPT, UPT, URZ, UR23, URZ, UP0, !UPT ;  /* 0x00000017ff277290 */ /* 0x000fe200087fe4ff */
[----:B------:R-:W-:Y:S02]  /*1890*/  UMOV UR30, 0x0 ;  /* 0x00000000001e7882 */ /* 0x000fe40000000000 */
[----:B------:R1:W1:Y:S01]  /*18a0*/  SYNCS.PHASECHK.TRANS64.TRYWAIT P0, [UR8+0x18], R2 ;  /* 0x00001802ff0075a7 */ /* 0x0002620008001108 */
[----:B------:R-:W-:Y:S01]  /*18b0*/  ULEA UR8, UR42, UR4, 0xf ;  /* 0x000000042a087291 */ /* 0x000fe2000f8e78ff */
[----:B------:R-:W-:Y:S01]  /*18c0*/  UMOV UR31, 0x10000000 ;  /* 0x10000000001f7882 */ /* 0x000fe20000000000 */
[----:B------:R-:W-:-:S02]  /*18d0*/  UMOV UR25, UR33 ;  /* 0x0000002100197c82 */ /* 0x000fc40008000000 */
[----:B------:R-:W-:Y:S02]  /*18e0*/  UIADD3 UR32, UPT, UPT, UR8, 0x8400, URZ ;  /* 0x0000840008207890 */ /* 0x000fe4000fffe0ff */
[----:B------:R-:W-:Y:S02]  /*18f0*/  UIADD3 UR24, UPT, UPT, UR8, 0xc400, URZ ;  /* 0x0000c40008187890 */ /* 0x000fe4000fffe0ff */
[----:B------:R-:W-:Y:S02]  /*1900*/  UIADD3 UR16, UPT, UPT, UR8, 0x20400, URZ ;  /* 0x0002040008107890 */ /* 0x000fe4000fffe0ff */
[----:B------:R-:W-:Y:S01]  /*1910*/  UIADD3 UR8, UPT, UPT, UR8, 0x24400, URZ ;  /* 0x0002440008087890 */ /* 0x000fe2000fffe0ff */
[----:B------:R-:W-:Y:S01]  /*1920*/  UMOV UR27, UR35 ;  /* 0x00000023001b7c82 */ /* 0x000fe20008000000 */
[----:B------:R-:W-:Y:S01]  /*1930*/  UMOV UR28, UR36 ;  /* 0x00000024001c7c82 */ /* 0x000fe20008000000 */
[----:B------:R-:W-:Y:S01]  /*1940*/  UMOV UR17, UR33 ;  /* 0x0000002100117c82 */ /* 0x000fe20008000000 */
[----:B------:R-:W-:Y:S01]  /*1950*/  UMOV UR20, UR36 ;  /* 0x0000002400147c82 */ /* 0x000fe20008000000 */
[----:B------:R-:W-:Y:S01]  /*1960*/  UMOV UR18, UR34 ;  /* 0x0000002200127c82 */ /* 0x000fe20008000000 */
[----:B------:R1:W-:Y:S01]  /*1970*/  UTMALDG.3D [UR32], [UR40], desc[UR30] ;  /* 0x00001e20280075b4 */ /* 0x0003e20008011000 */
[----:B------:R-:W-:Y:S01]  /*1980*/  UMOV UR11, UR19 ;  /* 0x00000013000b7c82 */ /* 0x000fe20008000000 */
[----:B------:R-:W-:Y:S01]  /*1990*/  UMOV UR12, UR36 ;  /* 0x00000024000c7c82 */ /* 0x000fe20008000000 */
[----:B------:R-:W-:Y:S01]  /*19a0*/  UMOV UR9, UR33 ;  /* 0x0000002100097c82 */ /* 0x000fe20008000000 */
[----:B------:R-:W-:Y:S01]  /*19b0*/  UMOV UR10, UR26 ;  /* 0x0000001a000a7c82 */ /* 0x000fe20008000000 */
[----:B------:R-:W-:Y:S01]  /*19c0*/  UIADD3 UR21, UPT, UPT, UR21, 0x1, URZ ;  /* 0x0000000115157890 */ /* 0x000fe2000fffe0ff */
[----:B------:R-:W-:Y:S01]  /*19d0*/  UMOV UR29, UR5 ;  /* 0x00000005001d7c82 */ /* 0x000fe20008000000 */
[----:B------:R1:W-:Y:S02]  /*19e0*/  UTMALDG.3D [UR24], [UR40], desc[UR30] ;  /* 0x00001e18280075b4 */ /* 0x0003e40008011000 */
[----:B------:R-:W-:Y:S01]  /*19f0*/  UISETP.NE.AND UP0, UPT, UR21, UR5, UPT ;  /* 0x000000051500728c */ /* 0x000fe2000bf05270 */
[----:B------:R-:W-:Y:S01]  /*1a00*/  UMOV UR42, UR6 ;  /* 0x00000006002a7c82 */ /* 0x000fe20008000000 */
[----:B------:R1:W-:Y:S01]  /*1a10*/  UTMALDG.3D [UR16], [UR38], desc[UR30] ;  /* 0x00001e10260075b4 */ /* 0x0003e20008011000 */
[----:B------:R1:W-:Y:S06]  /*1a20*/  UTMALDG.3D [UR8], [UR38], desc[UR30] ;  /* 0x00001e08260075b4 */ /* 0x0003ec0008011000 */
[----:B------:R-:W-:Y:S05]  /*1a30*/  BRA.U UP0, `(.L_x_25) ;  /* 0xfffffffd00347547 */ /* 0x000fea000b83ffff */
.L_x_20:
[----:B-1----:R-:W-:Y:S01]  /*1a40*/  ULEA UR8, UR6, UR4, 0x3 ;  /* 0x0000000406087291 */ /* 0x002fe2000f8e18ff */
[----:B------:R-:W-:Y:S01]  /*1a50*/  SHF.L.U32 R2, R15, 0x1f, RZ ;  /* 0x0000001f0f027819 */ /* 0x000fe200000006ff */
[----:B------:R-:W-:Y:S01]  /*1a60*/  @!P1 SYNCS.ARRIVE.TRANS64.A1T0 RZ, [UR4+0x78], RZ ;  /* 0x000078ffffff99a7 */ /* 0x000fe20008100004 */
[----:B------:R-:W-:-:S06]  /*1a70*/  UISETP.GT.AND UP0, UPT, UR15, UR14, UPT ;  /* 0x0000000e0f00728c */ /* 0x000fcc000bf04270 */
[----:B--2---:R1:W2:Y:S03]  /*1a80*/  SYNCS.PHASECHK.TRANS64.TRYWAIT P0, [UR8+0x18], R2 ;  /* 0x00001802ff0075a7 */ /* 0x0042a60008001108 */
[----:B------:R-:W-:Y:S05]  /*1a90*/  BRA.U !UP0, `(.L_x_26) ;  /* 0x0000000108d07547 */ /* 0x000fea000b800000 */
[----:B------:R-:W-:Y:S01]  /*1aa0*/  UIADD3 UR21, UPT, UPT, UR7, UR29, URZ ;  /* 0x0000001d07157290 */ /* 0x000fe2000fffe0ff */
[----:B------:R-:W-:-:S11]  /*1ab0*/  UMOV UR42, UR6 ;  /* 0x00000006002a7c82 */ /* 0x000fd60008000000 */
.L_x_31:
[----:B-1----:R-:W-:Y:S01]  /*1ac0*/  ULEA UR33, UR42, UR4, 0x3 ;  /* 0x000000042a217291 */ /* 0x002fe2000f8e18ff */
[----:B--2---:R-:W-:Y:S01]  /*1ad0*/  @!P5 MOV R3, 0x10000 ;  /* 0x000100000003d802 */ /* 0x004fe20000000f00 */
[----:B--2---:R-:W-:Y:S10]  /*1ae0*/  @P0 BRA `(.L_x_27) ;  /* 0x00000000000c0947 */ /* 0x004ff40003800000 */
[----:B------:R-:W-:-:S04]  /*1af0*/  SHF.L.U32 R5, R15, 0x1f, RZ ;  /* 0x0000001f0f057819 */ /* 0x000fc800000006ff */
[----:B------:R-:W2:Y:S02]  /*1b00*/  SYNCS.PHASECHK.TRANS64.TRYWAIT P0, [UR33+0x18], R5 ;  /* 0x00001805ff0075a7 */ /* 0x000ea40008001121 */
[----:B--2---:R-:W-:Y:S05]  /*1b10*/  @!P0 BRA `(.L_x_28) ;  /* 0x0000009400548947 */ /* 0x004fea0003800000 */
.L_x_27:
[----:B------:R2:W-:Y:S01]  /*1b20*/  @!P5 SYNCS.ARRIVE.TRANS64 RZ, [UR33], R3 ;  /* 0x00000003ffffd9a7 */ /* 0x0005e20008000021 */
[----:B------:R-:W-:Y:S04]  /*1b30*/  BSSY.RECONVERGENT B0, `(.L_x_29) ;  /* 0x0000003000007945 */ /* 0x000fe80003800200 */
[----:B------:R-:W-:Y:S05]  /*1b40*/  @P4 BRA `(.L_x_30) ;  /* 0x0000000000044947 */ /* 0x000fea0003800000 */
[----:B------:R-:W-:Y:S05]  /*1b50*/  BPT.TRAP 0x1 ;  /* 0x000000040000795c */ /* 0x000fea0000300000 */
.L_x_30:
[----:B------:R-:W-:Y:S05]  /*1b60*/  BSYNC.RECONVERGENT B0 ;  /* 0x0000000000007941 */ /* 0x000fea0003800200 */
.L_x_29:
        /* <DEDUP_REMOVED lines=31> */
[----:B------:R-:W-:Y:S01]  /*1d60*/  UMOV UR10, UR26 ;  /* 0x0000001a000a7c82 */ /* 0x000fe20008000000 */
[----:B------:R-:W-:Y:S01]  /*1d70*/  UIADD3 UR29, UPT, UPT, UR29, 0x1, URZ ;  /* 0x000000011d1d7890 */ /* 0x000fe2000fffe0ff */
[----:B------:R1:W-:Y:S01]  /*1d80*/  UTMALDG.3D [UR24], [UR40], desc[UR30] ;  /* 0x00001e18280075b4 */ /* 0x0003e20008011000 */
[----:B------:R-:W-:-:S02]  /*1d90*/  UMOV UR42, UR6 ;  /* 0x00000006002a7c82 */ /* 0x000fc40008000000 */
[----:B------:R-:W-:Y:S01]  /*1da0*/  UISETP.NE.AND UP0, UPT, UR29, UR21, UPT ;  /* 0x000000151d00728c */ /* 0x000fe2000bf05270 */
[----:B------:R1:W-:Y:S01]  /*1db0*/  UTMALDG.3D [UR16], [UR38], desc[UR30] ;  /* 0x00001e10260075b4 */ /* 0x0003e20008011000 */
[----:B------:R1:W-:Y:S07]  /*1dc0*/  UTMALDG.3D [UR8], [UR38], desc[UR30] ;  /* 0x00001e08260075b4 */ /* 0x0003ee0008011000 */
[----:B------:R-:W-:Y:S05]  /*1dd0*/  BRA.U UP0, `(.L_x_31) ;  /* 0xfffffffd00387547 */ /* 0x000fea000b83ffff */
.L_x_26:
[----:B-1----:R-:W-:Y:S01]  /*1de0*/  LEA R2, R14, UR4, 0x3 ;  /* 0x000000040e027c11 */ /* 0x002fe2000f8e18ff */
[----:B------:R-:W-:Y:S01]  /*1df0*/  NOP ;  /* 0x0000000000007918 */ /* 0x000fe20000000000 */
[----:B--2---:R-:W-:Y:S02]  /*1e00*/  SHF.L.U32 R3, R12, 0x1f, RZ ;  /* 0x0000001f0c037819 */ /* 0x004fe400000006ff */
[----:B------:R-:W-:Y:S02]  /*1e10*/  LEA R4, R14, UR4, 0x4 ;  /* 0x000000040e047c11 */ /* 0x000fe4000f8e20ff */
[----:B------:R-:W1:Y:S02]  /*1e20*/  SYNCS.PHASECHK.TRANS64.TRYWAIT P0, [R2+URZ+0x80], R3 ;  /* 0x00008003020075a7 */ /* 0x000e6400080011ff */
[----:B-1----:R-:W-:Y:S05]  /*1e30*/  @!P0 BRA `(.L_x_32) ;  /* 0x0000009000a48947 */ /* 0x002fea0003800000 */
.L_x_169:
[----:B------:R-:W2:Y:S01]  /*1e40*/  LDS.128 R4, [R4+0x110] ;  /* 0x0001100004047984 */ /* 0x000ea20000000c00 */
[----:B---3--:R-:W-:Y:S01]  /*1e50*/  ISETP.GE.AND P0, PT, R26, 0x1, PT ;  /* 0x000000011a00780c */ /* 0x008fe20003f06270 */
[----:B-1----:R-:W-:Y:S01]  /*1e60*/  VIADD R2, R2, 0x90 ;  /* 0x0000009002027836 */ /* 0x002fe20000000000 */
[----:B------:R-:W-:Y:S01]  /*1e70*/  @!PT LDS RZ, [RZ] ;  /* 0x00000000fffff984 */ /* 0x000fe20000000800 */
[----:B------:R-:W-:Y:S01]  /*1e80*/  @!PT LDS RZ, [RZ] ;  /* 0x00000000fffff984 */ /* 0x000fe20000000800 */
[----:B------:R-:W-:Y:S01]  /*1e90*/  @!PT LDS RZ, [RZ] ;  /* 0x00000000fffff984 */ /* 0x000fe20000000800 */
[----:B------:R-:W-:Y:S01]  /*1ea0*/  @!PT LDS RZ, [RZ] ;  /* 0x00000000fffff984 */ /* 0x000fe20000000800 */
[----:B------:R1:W-:Y:S06]  /*1eb0*/  MEMBAR.ALL.CTA ;  /* 0x0000000000007992 */ /* 0x0003ec0000008000 */
[----:B-1----:R-:W1:Y:S01]  /*1ec0*/  FENCE.VIEW.ASYNC.S ;  /* 0x00000000000073c6 */ /* 0x002e620000000000 */
[----:B------:R-:W-:-:S04]  /*1ed0*/  PRMT R2, RZ, 0x654, R2 ;  /* 0x00000654ff027816 */ /* 0x000fc80000000002 */
[----:B-1----:R1:W-:Y:S01]  /*1ee0*/  SYNCS.ARRIVE.TRANS64.RED.A1T0 RZ, [R2+URZ], RZ ;  /* 0x000000ff02ff79a7 */ /* 0x0023e200081004ff */
[----:B--2---:R-:W-:-:S13]  /*1ef0*/  LOP3.LUT P2, RZ, R6, 0x1, RZ, 0xc0, !PT ;  /* 0x0000000106ff7812 */ /* 0x004fda000784c0ff */
[----:B------:R-:W-:Y:S01]  /*1f00*/  @P2 SHF.R.U32.HI R3, RZ, 0x10, R5 ;  /* 0x00000010ff032819 */ /* 0x000fe20000011605 */
[----:B------:R-:W-:Y:S01]  /*1f10*/  VOTEU.ANY UP0, P2 ;  /* 0x0000000000ff7886 */ /* 0x000fe20001000100 */
[----:B------:R-:W-:Y:S02]  /*1f20*/  @P2 MOV R13, R4 ;  /* 0x00000004000d2202 */ /* 0x000fe40000000f00 */
[----:B------:R-:W-:Y:S02]  /*1f30*/  @P2 R2UR.BROADCAST UR8, R3 ;  /* 0x00000000030822ca */ /* 0x000fe400008e0000 */
[----:B------:R-:W-:-:S11]  /*1f40*/  @P2 LOP3.LUT R11, R5, 0xffff, RZ, 0xc0, !PT ;  /* 0x0000ffff050b2812 */ /* 0x000fd600078ec0ff */
[----:B------:R-:W-:Y:S01]  /*1f50*/  @UP0 UMOV UR36, UR8 ;  /* 0x0000000800240c82 */ /* 0x000fe20008000000 */
[----:B-1----:R-:W-:Y:S05]  /*1f60*/  @!P0 BRA `(.L_x_33) ;  /* 0x0000000000b88947 */ /* 0x002fea0003800000 */
[----:B------:R-:W4:Y:S01]  /*1f70*/  LDC.64 R4, c[0x0][0xb18] ;  /* 0x0002c600ff047b82 */ /* 0x000f220000000a00 */
[----:B------:R-:W-:-:S07]  /*1f80*/  ISETP.NE.AND P3, PT, R26, 0x1, PT ;  /* 0x000000011a00780c */ /* 0x000fce0003f65270 */
[----:B------:R-:W1:Y:S08]  /*1f90*/  LDC.64 R6, c[0x0][0xb10] ;  /* 0x0002c400ff067b82 */ /* 0x000e700000000a00 */
[----:B------:R-:W2:Y:S08]  /*1fa0*/  LDC R16, c[0x0][0xb20] ;  /* 0x0002c800ff107b82 */ /* 0x000eb00000000800 */
[----:B------:R-:W3:Y:S01]  /*1fb0*/  LDC R18, c[0x0][0xb0c] ;  /* 0x0002c300ff127b82 */ /* 0x000ee20000000800 */
[----:B----4-:R-:W-:Y:S01]  /*1fc0*/  IMAD.HI.U32 R17, R0, R5, RZ ;  /* 0x0000000500117227 */ /* 0x010fe200078e00ff */
[----:B------:R-:W-:-:S03]  /*1fd0*/  ISETP.NE.AND P0, PT, R4, 0x1, PT ;  /* 0x000000010400780c */ /* 0x000fc60003f05270 */
[----:B------:R-:W-:-:S03]  /*1fe0*/  IMAD.HI.U32 R5, R11, R5, RZ ;  /* 0x000000050b057227 */ /* 0x000fc600078e00ff */
[----:B------:R-:W4:Y:S01]  /*1ff0*/  LDC.64 R2, c[0x0][0xb28] ;  /* 0x0002ca00ff027b82 */ /* 0x000f220000000a00 */
[----:B-1----:R-:W-:-:S04]  /*2000*/  IMAD.HI.U32 R20, R9, R6, RZ ;  /* 0x0000000609147227 */ /* 0x002fc800078e00ff */
[----:B------:R-:W-:Y:S01]  /*2010*/  IMAD.HI.U32 R22, R13, R6, RZ ;  /* 0x000000060d167227 */ /* 0x000fe200078e00ff */
[----:B------:R-:W-:Y:S02]  /*2020*/  SHF.R.U32.HI R20, RZ, R7, R20 ;  /* 0x00000007ff147219 */ /* 0x000fe40000011614 */
[-C--:B--2---:R-:W-:Y:S02]  /*2030*/  SHF.R.U32.HI R17, RZ, R16.reuse, R17 ;  /* 0x00000010ff117219 */ /* 0x084fe40000011611 */
[----:B------:R-:W-:Y:S02]  /*2040*/  SHF.R.U32.HI R16, RZ, R16, R5 ;  /* 0x00000010ff107219 */ /* 0x000fe40000011605 */
[----:B------:R-:W-:Y:S02]  /*2050*/  SEL R17, R0, R17, !P0 ;  /* 0x0000001100117207 */ /* 0x000fe40004000000 */
[----:B------:R-:W-:Y:S02]  /*2060*/  SHF.R.U32.HI R22, RZ, R7, R22 ;  /* 0x00000007ff167219 */ /* 0x000fe40000011616 */
[----:B---3--:R-:W-:-:S02]  /*2070*/  ISETP.NE.AND P1, PT, R18, 0x1, PT ;  /* 0x000000011200780c */ /* 0x008fc40003f25270 */
[----:B------:R-:W-:Y:S02]  /*2080*/  SEL R5, R11, R16, !P0 ;  /* 0x000000100b057207 */ /* 0x000fe40004000000 */
[----:B------:R-:W-:Y:S02]  /*2090*/  SEL R19, R9, R20, !P1 ;  /* 0x0000001409137207 */ /* 0x000fe40004800000 */
[----:B------:R-:W-:Y:S01]  /*20a0*/  SEL R7, R13, R22, !P1 ;  /* 0x000000160d077207 */ /* 0x000fe20004800000 */
[----:B----4-:R-:W-:-:S04]  /*20b0*/  IMAD.HI.U32 R20, R17, R2, RZ ;  /* 0x0000000211147227 */ /* 0x010fc800078e00ff */
[----:B------:R-:W-:Y:S01]  /*20c0*/  IMAD.HI.U32 R6, R19, R2, RZ ;  /* 0x0000000213067227 */ /* 0x000fe200078e00ff */
[----:B------:R-:W-:-:S04]  /*20d0*/  @P3 SHF.R.U32.HI R17, RZ, R3, R20 ;  /* 0x00000003ff113219 */ /* 0x000fc80000011614 */
        /* <DEDUP_REMOVED lines=8> */
[----:B------:R-:W-:-:S04]  /*2160*/  @!P0 IMAD.HI.U32 R16, R7, R2, RZ ;  /* 0x0000000207108227 */ /* 0x000fc800078e00ff */
[----:B------:R-:W-:Y:S01]  /*2170*/  IMAD.MOV R2, RZ, RZ, -R6 ;  /* 0x000000ffff027224 */ /* 0x000fe200078e0a06 */
[----:B------:R-:W-:-:S03]  /*2180*/  @!P0 SHF.R.U32.HI R16, RZ, R3, R16 ;  /* 0x00000003ff108219 */ /* 0x000fc60000011610 */
[----:B------:R-:W-:Y:S01]  /*2190*/  IMAD R2, R26, R2, R5 ;  /* 0x000000021a027224 */ /* 0x000fe200078e0205 */
[----:B------:R-:W-:Y:S02]  /*21a0*/  @!P0 SEL R3, R7, R16, !P3 ;  /* 0x0000001007038207 */ /* 0x000fe40005800000 */
[----:B------:R-:W-:-:S03]  /*21b0*/  IADD3 R16, PT, PT, -R5, RZ, RZ ;  /* 0x000000ff05107210 */ /* 0x000fc60007ffe1ff */
[--C-:B------:R-:W-:Y:S02]  /*21c0*/  @!P0 IMAD.IADD R6, R6, 0x1, -R3.reuse ;  /* 0x0000000106068824 */ /* 0x100fe400078e0a03 */
[----:B------:R-:W-:Y:S01]  /*21d0*/  @!P0 IMAD R3, R2, R19, R3 ;  /* 0x0000001302038224 */ /* 0x000fe200078e0203 */
[----:B------:R-:W-:Y:S01]  /*21e0*/  IADD3 R2, PT, PT, -R7, RZ, RZ ;  /* 0x000000ff07027210 */ /* 0x000fe20007ffe1ff */
[----:B------:R-:W-:Y:S02]  /*21f0*/  @!P0 IMAD R5, R26, R6, R7 ;  /* 0x000000061a058224 */ /* 0x000fe400078e0207 */
[----:B------:R-:W-:Y:S02]  /*2200*/  IMAD R11, R4, R16, R11 ;  /* 0x00000010040b7224 */ /* 0x000fe400078e020b */
[----:B------:R-:W-:Y:S02]  /*2210*/  @!P0 IMAD.MOV.U32 R7, RZ, RZ, R3 ;  /* 0x000000ffff078224 */ /* 0x000fe400078e0003 */
[----:B------:R-:W-:-:S02]  /*2220*/  IMAD R2, R18, R2, R13 ;  /* 0x0000000212027224 */ /* 0x000fc400078e020d */
[----:B------:R-:W-:Y:S02]  /*2230*/  IMAD R11, R5, R4, R11 ;  /* 0x00000004050b7224 */ /* 0x000fe400078e020b */
[----:B------:R-:W-:Y:S02]  /*2240*/  IMAD R13, R7, R18, R2 ;  /* 0x00000012070d7224 */ /* 0x000fe400078e0202 */
.L_x_33:
[----:B------:R-:W1:Y:S02]  /*2250*/  LDCU UR8, c[0x0][0xb30] ;  /* 0x00016600ff0877ac */ /* 0x000e640008000800 */
[----:B-1----:R-:W-:-:S09]  /*2260*/  UISETP.NE.AND UP0, UPT, UR8, 0x1, UPT ;  /* 0x000000010800788c */ /* 0x002fd2000bf05270 */
[----:B------:R-:W-:Y:S05]  /*2270*/  BRA.U UP0, `(.L_x_34) ;  /* 0x0000000100407547 */ /* 0x000fea000b800000 */
[----:B------:R-:W1:Y:S08]  /*2280*/  LDC.64 R4, c[0x0][0xb10] ;  /* 0x0002c400ff047b82 */ /* 0x000e700000000a00 */
[----:B------:R-:W2:Y:S08]  /*2290*/  LDC.64 R2, c[0x0][0xb18] ;  /* 0x0002c600ff027b82 */ /* 0x000eb00000000a00 */
[----:B------:R-:W3:Y:S08]  /*22a0*/  LDC R6, c[0x0][0xb20] ;  /* 0x0002c800ff067b82 */ /* 0x000ef00000000800 */
[----:B------:R-:W4:Y:S01]  /*22b0*/  LDC R16, c[0x0][0xb0c] ;  /* 0x0002c300ff107b82 */ /* 0x000f220000000800 */
[----:B-1----:R-:W-:-:S05]  /*22c0*/  IMAD.HI.U32 R4, R13, R4, RZ ;  /* 0x000000040d047227 */ /* 0x002fca00078e00ff */
[----:B------:R-:W-:Y:S01]  /*22d0*/  SHF.R.U32.HI R4, RZ, R5, R4 ;  /* 0x00000005ff047219 */ /* 0x000fe20000011604 */
[----:B--2---:R-:W-:Y:S01]  /*22e0*/  IMAD.HI.U32 R3, R11, R3, RZ ;  /* 0x000000030b037227 */ /* 0x004fe200078e00ff */
[----:B------:R-:W-:-:S04]  /*22f0*/  ISETP.NE.AND P0, PT, R2, 0x1, PT ;  /* 0x000000010200780c */ /* 0x000fc80003f05270 */
[----:B---3--:R-:W-:-:S04]  /*2300*/  SHF.R.U32.HI R6, RZ, R6, R3 ;  /* 0x00000006ff067219 */ /* 0x008fc80000011603 */
[----:B------:R-:W-:Y:S02]  /*2310*/  SEL R3, R11, R6, !P0 ;  /* 0x000000060b037207 */ /* 0x000fe40004000000 */
[----:B----4-:R-:W-:-:S04]  /*2320*/  ISETP.NE.AND P1, PT, R16, 0x1, PT ;  /* 0x000000011000780c */ /* 0x010fc80003f25270 */
[----:B------:R-:W-:-:S05]  /*2330*/  SEL R4, R13, R4, !P1 ;  /* 0x000000040d047207 */ /* 0x000fca0004800000 */
[----:B------:R-:W-:Y:S02]  /*2340*/  IMAD.IADD R5, R3, 0x1, -R4 ;  /* 0x0000000103057824 */ /* 0x000fe400078e0a04 */
[----:B------:R-:W-:Y:S02]  /*2350*/  IMAD.IADD R3, R4, 0x1, -R3 ;  /* 0x0000000104037824 */ /* 0x000fe400078e0a03 */
[----:B------:R-:W-:Y:S02]  /*2360*/  IMAD R13, R5, R16, R13 ;  /* 0x00000010050d7224 */ /* 0x000fe400078e020d */
[----:B------:R-:W-:-:S07]  /*2370*/  IMAD R11, R3, R2, R11 ;  /* 0x00000002030b7224 */ /* 0x000fce00078e020b */
.L_x_34:
[----:B------:R-:W-:Y:S01]  /*2380*/  VIADD R14, R14, 0x1 ;  /* 0x000000010e0e7836 */ /* 0x000fe20000000000 */
[----:B------:R-:W-:Y:S01]  /*2390*/  PLOP3.LUT P1, PT, PT, PT, PT, 0x80, 0x8 ;  /* 0x000000000008781c */ /* 0x000fe20003f2f070 */
[----:B------:R-:W-:Y:S02]  /*23a0*/  IMAD.IADD R21, R13, 0x1, R68 ;  /* 0x000000010d157824 */ /* 0x000fe400078e0244 */
[----:B------:R-:W-:Y:S01]  /*23b0*/  IMAD.IADD R20, R11, 0x1, R66 ;  /* 0x000000010b147824 */ /* 0x000fe200078e0242 */
[----:B------:R-:W-:-:S04]  /*23c0*/  ISETP.NE.AND P0, PT, R14, 0x2, PT ;  /* 0x000000020e00780c */ /* 0x000fc80003f05270 */
[----:B------:R-:W-:Y:S02]  /*23d0*/  SEL R3, RZ, 0x1, P0 ;  /* 0x00000001ff037807 */ /* 0x000fe40000000000 */
[----:B------:R-:W-:Y:S02]  /*23e0*/  SEL R14, R14, RZ, P0 ;  /* 0x000000ff0e0e7207 */ /* 0x000fe40000000000 */
[----:B------:R-:W-:Y:S01]  /*23f0*/  LOP3.LUT R12, R12, R3, RZ, 0x3c, !PT ;  /* 0x000000030c0c7212 */ /* 0x000fe200078e3cff */
[----:B------:R-:W-:Y:S06]  /*2400*/  @P2 BRA `(.L_x_35) ;  /* 0xfffffff000482947 */ /* 0x000fec000383ffff */
[----:B------:R-:W-:Y:S01]  /*2410*/  UIADD3 UR4, UPT, UPT, UR4, 0x18, URZ ;  /* 0x0000001804047890 */ /* 0x000fe2000fffe0ff */
[----:B------:R-:W-:-:S03]  /*2420*/  SHF.L.U32 R3, R15, 0x1f, RZ ;  /* 0x0000001f0f037819 */ /* 0x000fc600000006ff */
[----:B------:R-:W-:-:S09]  /*2430*/  ULEA UR5, UR6, UR4, 0x3 ;  /* 0x0000000406057291 */ /* 0x000fd2000f8e18ff */
[----:B------:R-:W1:Y:S02]  /*2440*/  SYNCS.PHASECHK.TRANS64.TRYWAIT P0, [UR5], R3 ;  /* 0x00000003ff0075a7 */ /* 0x000e640008001105 */
[----:B-1----:R-:W-:Y:S05]  /*2450*/  @!P0 BRA `(.L_x_36) ;  /* 0x0000008c00308947 */ /* 0x002fea0003800000 */
.L_x_171:
[----:B------:R-:W-:-:S04]  /*2460*/  UIADD3 UR6, UPT, UPT, UR6, 0x1, URZ ;  /* 0x0000000106067890 */ /* 0x000fc8000fffe0ff */
[----:B------:R-:W-:-:S04]  /*2470*/  UISETP.NE.AND UP0, UPT, UR6, 0x3, UPT ;  /* 0x000000030600788c */ /* 0x000fc8000bf05270 */
[----:B------:R-:W-:Y:S02]  /*2480*/  USEL UR7, URZ, 0x1, UP0 ;  /* 0x00000001ff077887 */ /* 0x000fe40008000000 */
[----:B------:R-:W-:-:S04]  /*2490*/  USEL UR6, UR6, URZ, UP0 ;  /* 0x000000ff06067287 */ /* 0x000fc80008000000 */
[----:B------:R-:W-:Y:S01]  /*24a0*/  ULEA UR5, UR6, UR4, 0x3 ;  /* 0x0000000406057291 */ /* 0x000fe2000f8e18ff */
[----:B------:R-:W-:-:S04]  /*24b0*/  LOP3.LUT R15, R15, UR7, RZ, 0x3c, !PT ;  /* 0x000000070f0f7c12 */ /* 0x000fc8000f8e3cff */
[----:B-1----:R-:W-:-:S04]  /*24c0*/  SHF.L.U32 R3, R15, 0x1f, RZ ;  /* 0x0000001f0f037819 */ /* 0x002fc800000006ff */
[----:B------:R-:W1:Y:S02]  /*24d0*/  SYNCS.PHASECHK.TRANS64.TRYWAIT P0, [UR5], R3 ;  /* 0x00000003ff0075a7 */ /* 0x000e640008001105 */
[----:B-1----:R-:W-:Y:S05]  /*24e0*/  @!P0 BRA `(.L_x_37) ;  /* 0x0000008c00248947 */ /* 0x002fea0003800000 */
.L_x_173:
[----:B------:R-:W-:-:S04]  /*24f0*/  UIADD3 UR6, UPT, UPT, UR6, 0x1, URZ ;  /* 0x0000000106067890 */ /* 0x000fc8000fffe0ff */
[----:B------:R-:W-:-:S04]  /*2500*/  UISETP.NE.AND UP0, UPT, UR6, 0x3, UPT ;  /* 0x000000030600788c */ /* 0x000fc8000bf05270 */
[----:B------:R-:W-:Y:S02]  /*2510*/  USEL UR5, URZ, 0x1, UP0 ;  /* 0x00000001ff057887 */ /* 0x000fe40008000000 */
[----:B------:R-:W-:-:S04]  /*2520*/  USEL UR6, UR6, URZ, UP0 ;  /* 0x000000ff06067287 */ /* 0x000fc80008000000 */
[----:B------:R-:W-:Y:S01]  /*2530*/  ULEA UR6, UR6, UR4, 0x3 ;  /* 0x0000000406067291 */ /* 0x000fe2000f8e18ff */
[----:B-1----:R-:W-:-:S04]  /*2540*/  LOP3.LUT R3, R15, UR5, RZ, 0x3c, !PT ;  /* 0x000000050f037c12 */ /* 0x002fc8000f8e3cff */
[----:B------:R-:W-:Y:S01]  /*2550*/  SHF.L.U32 R3, R3, 0x1f, RZ ;  /* 0x0000001f03037819 */ /* 0x000fe200000006ff */
[----:B----4-:R-:W-:-:S07]  /*2560*/  IMAD.U32 R0, RZ, RZ, UR6 ;  /* 0x00000006ff007e24 */ /* 0x010fce000f8e00ff */
.L_x_38:
[----:B-1----:R1:W2:Y:S02]  /*2570*/  SYNCS.PHASECHK.TRANS64.TRYWAIT P0, [R0+URZ], R3 ;  /* 0x00000003000075a7 */ /* 0x0022a400080011ff */
[----:B--2---:R-:W-:Y:S05]  /*2580*/  @!P0 NANOSLEEP.SYNCS 0x989680 ;  /* 0x009896800000895d */ /* 0x004fea0003900000 */
[----:B------:R-:W2:Y:S02]  /*2590*/  @!P0 SYNCS.PHASECHK.TRANS64 P0, [R0+URZ], R3 ;  /* 0x00000003000085a7 */ /* 0x000ea400080010ff */
[----:B--2---:R-:W-:Y:S05]  /*25a0*/  @P0 EXIT ;  /* 0x000000000000094d */ /* 0x004fea0003800000 */
[----:B------:R-:W-:Y:S05]  /*25b0*/  BRA `(.L_x_38) ;  /* 0xfffffffc00ec7947 */ /* 0x000fea000383ffff */
.L_x_17:
[----:B------:R-:W-:-:S04]  /*25c0*/  UISETP.NE.AND UP1, UPT, UR37, URZ, UPT ;  /* 0x000000ff2500728c */ /* 0x000fc8000bf25270 */
[----:B------:R-:W-:-:S09]  /*25d0*/  UISETP.NE.OR UP1, UPT, UR8, 0x1, UP1 ;  /* 0x000000010800788c */ /* 0x000fd20008f25670 */
[----:B------:R-:W-:Y:S05]  /*25e0*/  BRA.U UP1, `(.L_x_39) ;  /* 0x0000000501487547 */ /* 0x000fea000b800000 */
[----:B------:R-:W-:Y:S01]  /*25f0*/  ISETP.NE.AND P2, PT, R2, RZ, PT ;  /* 0x000000ff0200720c */ /* 0x000fe20003f45270 */
[----:B------:R-:W-:Y:S01]  /*2600*/  IMAD.MOV.U32 R12, RZ, RZ, 0x1 ;  /* 0x00000001ff0c7424 */ /* 0x000fe200078e00ff */
[----:B------:R-:W-:Y:S02]  /*2610*/  CS2R R10, SRZ ;  /* 0x00000000000a7805 */ /* 0x000fe4000001ff00 */
[----:B------:R-:W-:Y:S01]  /*2620*/  CS2R R8, SRZ ;  /* 0x0000000000087805 */ /* 0x000fe2000001ff00 */
[----:B------:R-:W-:Y:S01]  /*2630*/  UMOV UR4, 0x400 ;  /* 0x0000040000047882 */ /* 0x000fe20000000000 */
[----:B------:R-:W-:Y:S01]  /*2640*/  UMOV UR6, URZ ;  /* 0x000000ff00067c82 */ /* 0x000fe20008000000 */
[----:B------:R-:W-:-:S12]  /*2650*/  ULEA UR37, UR37, UR4, 0x18 ;  /* 0x0000000425257291 */ /* 0x000fd8000f8ec0ff */
.L_x_43:
[----:B------:R-:W-:Y:S02]  /*2660*/  LEA R0, R8, UR37, 0x3 ;  /* 0x0000002508007c11 */ /* 0x000fe4000f8e18ff */
[----:B------:R-:W-:-:S03]  /*2670*/  SHF.L.U32 R5, R9, 0x1f, RZ ;  /* 0x0000001f09057819 */ /* 0x000fc600000006ff */
[----:B------:R-:W-:Y:S01]  /*2680*/  VIADD R4, R0, 0xf0 ;  /* 0x000000f000047836 */ /* 0x000fe20000000000 */
[----:B------:R-:W1:Y:S02]  /*2690*/  SYNCS.PHASECHK.TRANS64.TRYWAIT P0, [R0+URZ+0xe0], R5 ;  /* 0x0000e005000075a7 */ /* 0x000e6400080011ff */
[----:B-1----:R-:W-:Y:S05]  /*26a0*/  @!P0 BRA `(.L_x_40) ;  /* 0x0000008800cc8947 */ /* 0x002fea0003800000 */
.L_x_174:
[----:B------:R-:W-:Y:S01]  /*26b0*/  ULEA UR5, UR6, UR37, 0x3 ;  /* 0x0000002506057291 */ /* 0x000fe2000f8e18ff */
[----:B------:R-:W-:Y:S02]  /*26c0*/  PRMT R4, RZ, 0x654, R4 ;  /* 0x00000654ff047816 */ /* 0x000fe40000000004 */
[----:B-1----:R-:W-:Y:S01]  /*26d0*/  SHF.L.U32 R5, R12, 0x1f, RZ ;  /* 0x0000001f0c057819 */ /* 0x002fe200000006ff */
[----:B------:R-:W-:Y:S01]  /*26e0*/  UIADD3 UR4, UPT, UPT, UR5, 0x80, URZ ;  /* 0x0000008005047890 */ /* 0x000fe2000fffe0ff */
[----:B------:R1:W-:Y:S05]  /*26f0*/  SYNCS.ARRIVE.TRANS64.RED.A1T0 RZ, [R4+URZ], RZ ;  /* 0x000000ff04ff79a7 */ /* 0x0003ea00081004ff */
[----:B------:R-:W-:Y:S01]  /*2700*/  IMAD.U32 R7, RZ, RZ, UR4 ;  /* 0x00000004ff077e24 */ /* 0x000fe2000f8e00ff */
[----:B------:R-:W2:Y:S04]  /*2710*/  SYNCS.PHASECHK.TRANS64.TRYWAIT P0, [UR5+0x90], R5 ;  /* 0x00009005ff0075a7 */ /* 0x000ea80008001105 */
[----:B------:R-:W-:Y:S01]  /*2720*/  PRMT R6, R2, 0x654, R7 ;  /* 0x0000065402067816 */ /* 0x000fe20000000007 */
[----:B-1----:R-:W-:Y:S01]  /*2730*/  @!P2 IMAD.MOV.U32 R4, RZ, RZ, 0x10 ;  /* 0x00000010ff04a424 */ /* 0x002fe200078e00ff */
[----:B--2---:R-:W-:Y:S06]  /*2740*/  @!P0 BRA `(.L_x_41) ;  /* 0x0000008800b88947 */ /* 0x004fec0003800000 */
.L_x_176:
[----:B------:R-:W-:Y:S01]  /*2750*/  ULEA UR4, UR6, UR37, 0x4 ;  /* 0x0000002506047291 */ /* 0x000fe2000f8e20ff */
[----:B------:R-:W-:Y:S01]  /*2760*/  SEL R3, R6, R3, !P2 ;  /* 0x0000000306037207 */ /* 0x000fe20005000000 */
[----:B------:R-:W-:Y:S01]  /*2770*/  UIADD3 UR5, UPT, UPT, UR5, 0x80, URZ ;  /* 0x0000008005057890 */ /* 0x000fe2000fffe0ff */
[----:B-1----:R-:W-:Y:S01]  /*2780*/  LEA R0, R11, UR37, 0x3 ;  /* 0x000000250b007c11 */ /* 0x002fe2000f8e18ff */
[----:B------:R-:W-:Y:S01]  /*2790*/  UIADD3 UR4, UPT, UPT, UR4, 0x110, URZ ;  /* 0x0000011004047890 */ /* 0x000fe2000fffe0ff */
[----:B------:R-:W-:Y:S01]  /*27a0*/  SHF.L.U32 R5, R10, 0x1f, RZ ;  /* 0x0000001f0a057819 */ /* 0x000fe200000006ff */
[----:B------:R1:W-:Y:S01]  /*27b0*/  @!P2 SYNCS.ARRIVE.TRANS64.RED RZ, [R3+URZ], R4 ;  /* 0x0000000403ffa9a7 */ /* 0x0003e200080004ff */
[----:B------:R-:W-:Y:S01]  /*27c0*/  UIADD3 UR6, UPT, UPT, UR6, 0x1, URZ ;  /* 0x0000000106067890 */ /* 0x000fe2000fffe0ff */
[----:B------:R-:W-:-:S03]  /*27d0*/  VIADD R8, R8, 0x1 ;  /* 0x0000000108087836 */ /* 0x000fc60000000000 */
[----:B------:R-:W-:Y:S02]  /*27e0*/  UISETP.NE.AND UP0, UPT, UR6, 0x2, UPT ;  /* 0x000000020600788c */ /* 0x000fe4000bf05270 */
[----:B------:R-:W-:Y:S06]  /*27f0*/  UGETNEXTWORKID.BROADCAST [UR4], [UR5] ;  /* 0x00000000040073ca */ /* 0x000fec0008000100 */
[----:B------:R-:W-:Y:S01]  /*2800*/  USEL UR4, URZ, 0x1, UP0 ;  /* 0x00000001ff047887 */ /* 0x000fe20008000000 */
[----:B------:R-:W-:Y:S01]  /*2810*/  ISETP.NE.AND P0, PT, R8, 0x2, PT ;  /* 0x000000020800780c */ /* 0x000fe20003f05270 */
[----:B------:R-:W-:Y:S01]  /*2820*/  USEL UR6, UR6, URZ, UP0 ;  /* 0x000000ff06067287 */ /* 0x000fe20008000000 */
[----:B------:R-:W2:Y:S03]  /*2830*/  SYNCS.PHASECHK.TRANS64.TRYWAIT P1, [R0+URZ+0x80], R5 ;  /* 0x00008005000075a7 */ /* 0x000ea600080211ff */
[----:B------:R-:W-:Y:S01]  /*2840*/  LOP3.LUT R12, R12, UR4, RZ, 0x3c, !PT ;  /* 0x000000040c0c7c12 */ /* 0x000fe2000f8e3cff */
[----:B-12---:R-:W-:Y:S07]  /*2850*/  @!P1 BRA `(.L_x_42) ;  /* 0x00000088008c9947 */ /* 0x006fee0003800000 */
.L_x_177:
[C---:B------:R-:W-:Y:S01]  /*2860*/  LEA R4, R11.reuse, UR37, 0x4 ;  /* 0x000000250b047c11 */ /* 0x040fe2000f8e20ff */
[----:B-1----:R-:W-:Y:S01]  /*2870*/  VIADD R0, R0, 0x90 ;  /* 0x0000009000007836 */ /* 0x002fe20000000000 */
[----:B------:R-:W-:Y:S01]  /*2880*/  SEL R8, R8, RZ, P0 ;  /* 0x000000ff08087207 */ /* 0x000fe20000000000 */
[----:B------:R-:W-:-:S03]  /*2890*/  VIADD R11, R11, 0x1 ;  /* 0x000000010b0b7836 */ /* 0x000fc60000000000 */
[----:B------:R-:W1:Y:S01]  /*28a0*/  LDS.128 R4, [R4+0x110] ;  /* 0x0001100004047984 */ /* 0x000e620000000c00 */
[----:B------:R-:W-:Y:S02]  /*28b0*/  PRMT R0, RZ, 0x654, R0 ;  /* 0x00000654ff007816 */ /* 0x000fe40000000000 */
[C---:B------:R-:W-:Y:S01]  /*28c0*/  ISETP.NE.AND P1, PT, R11.reuse, 0x2, PT ;  /* 0x000000020b00780c */ /* 0x040fe20003f25270 */
[----:B------:R-:W-:Y:S01]  /*28d0*/  @!PT LDS RZ, [RZ] ;  /* 0x00000000fffff984 */ /* 0x000fe20000000800 */
[----:B------:R-:W-:Y:S01]  /*28e0*/  @!PT LDS RZ, [RZ] ;  /* 0x00000000fffff984 */ /* 0x000fe20000000800 */
[----:B------:R-:W-:Y:S01]  /*28f0*/  @!PT LDS RZ, [RZ] ;  /* 0x00000000fffff984 */ /* 0x000fe20000000800 */
[----:B------:R-:W-:Y:S01]  /*2900*/  @!PT LDS RZ, [RZ] ;  /* 0x00000000fffff984 */ /* 0x000fe20000000800 */
[----:B------:R2:W-:Y:S06]  /*2910*/  MEMBAR.ALL.CTA ;  /* 0x0000000000007992 */ /* 0x0005ec0000008000 */
[----:B--2---:R-:W2:Y:S01]  /*2920*/  FENCE.VIEW.ASYNC.S ;  /* 0x00000000000073c6 */ /* 0x004ea20000000000 */
[----:B------:R-:W-:Y:S01]  /*2930*/  SEL R11, R11, RZ, P1 ;  /* 0x000000ff0b0b7207 */ /* 0x000fe20000800000 */
[----:B--2---:R2:W-:Y:S01]  /*2940*/  SYNCS.ARRIVE.TRANS64.RED.A1T0 RZ, [R0+URZ], RZ ;  /* 0x000000ff00ff79a7 */ /* 0x0045e200081004ff */
[----:B-1----:R-:W-:-:S02]  /*2950*/  LOP3.LUT P3, RZ, R6, 0x1, RZ, 0xc0, !PT ;  /* 0x0000000106ff7812 */ /* 0x002fc4000786c0ff */
[----:B------:R-:W-:-:S04]  /*2960*/  SEL R5, RZ, 0x1, P1 ;  /* 0x00000001ff057807 */ /* 0x000fc80000800000 */
[----:B------:R-:W-:Y:S02]  /*2970*/  LOP3.LUT R10, R10, R5, RZ, 0x3c, !PT ;  /* 0x000000050a0a7212 */ /* 0x000fe400078e3cff */
[----:B--2---:R-:W-:-:S04]  /*2980*/  SEL R0, RZ, 0x1, P0 ;  /* 0x00000001ff007807 */ /* 0x004fc80000000000 */
[----:B------:R-:W-:Y:S01]  /*2990*/  LOP3.LUT R9, R9, R0, RZ, 0x3c, !PT ;  /* 0x0000000009097212 */ /* 0x000fe200078e3cff */
[----:B------:R-:W-:Y:S06]  /*29a0*/  @P3 BRA `(.L_x_43) ;  /* 0xfffffffc002c3947 */ /* 0x000fec000383ffff */
[----:B------:R-:W-:Y:S01]  /*29b0*/  ULEA UR5, UR6, UR37, 0x3 ;  /* 0x0000002506057291 */ /* 0x000fe2000f8e18ff */
[----:B------:R-:W-:-:S08]  /*29c0*/  SHF.L.U32 R3, R12, 0x1f, RZ ;  /* 0x0000001f0c037819 */ /* 0x000fd000000006ff */
[----:B------:R-:W1:Y:S02]  /*29d0*/  SYNCS.PHASECHK.TRANS64 P0, [UR5+0x90], R3 ;  /* 0x00009003ff0075a7 */ /* 0x000e640008001005 */
[----:B-1----:R-:W-:Y:S05]  /*29e0*/  @P0 BRA `(.L_x_44) ;  /* 0x0000000000080947 */ /* 0x002fea0003800000 */
[----:B------:R-:W1:Y:S02]  /*29f0*/  SYNCS.PHASECHK.TRANS64.TRYWAIT P0, [UR5+0x90], R3 ;  /* 0x00009003ff0075a7 */ /* 0x000e640008001105 */
[----:B-1----:R-:W-:Y:S05]  /*2a00*/  @!P0 BRA `(.L_x_45) ;  /* 0x0000008800348947 */ /* 0x002fea0003800000 */
.L_x_44:
[----:B------:R-:W-:-:S04]  /*2a10*/  UIADD3 UR4, UPT, UPT, UR6, 0x1, URZ ;  /* 0x0000000106047890 */ /* 0x000fc8000fffe0ff */
[----:B------:R-:W-:-:S04]  /*2a20*/  UISETP.NE.AND UP0, UPT, UR4, 0x2, UPT ;  /* 0x000000020400788c */ /* 0x000fc8000bf05270 */
[----:B------:R-:W-:Y:S02]  /*2a30*/  USEL UR7, URZ, 0x1, UP0 ;  /* 0x00000001ff077887 */ /* 0x000fe40008000000 */
[----:B------:R-:W-:-:S04]  /*2a40*/  USEL UR4, UR4, URZ, UP0 ;  /* 0x000000ff04047287 */ /* 0x000fc80008000000 */
[----:B------:R-:W-:Y:S01]  /*2a50*/  ULEA UR4, UR4, UR37, 0x3 ;  /* 0x0000002504047291 */ /* 0x000fe2000f8e18ff */
[----:B-1----:R-:W-:-:S04]  /*2a60*/  LOP3.LUT R3, R12, UR7, RZ, 0x3c, !PT ;  /* 0x000000070c037c12 */ /* 0x002fc8000f8e3cff */
[----:B------:R-:W-:-:S04]  /*2a70*/  SHF.L.U32 R0, R3, 0x1f, RZ ;  /* 0x0000001f03007819 */ /* 0x000fc800000006ff */
[----:B------:R-:W1:Y:S02]  /*2a80*/  SYNCS.PHASECHK.TRANS64 P0, [UR4+0x90], R0 ;  /* 0x00009000ff0075a7 */ /* 0x000e640008001004 */
[----:B-1----:R-:W-:Y:S05]  /*2a90*/  @P0 EXIT ;  /* 0x000000000000094d */ /* 0x002fea0003800000 */
[----:B------:R-:W-:Y:S02]  /*2aa0*/  SHF.L.U32 R3, R3, 0x1f, RZ ;  /* 0x0000001f03037819 */ /* 0x000fe400000006ff */
[----:B------:R-:W-:-:S07]  /*2ab0*/  MOV R0, UR4 ;  /* 0x0000000400007c02 */ /* 0x000fce0008000f00 */
.L_x_46:
[----:B-1----:R1:W2:Y:S02]  /*2ac0*/  SYNCS.PHASECHK.TRANS64.TRYWAIT P0, [R0+URZ+0x90], R3 ;  /* 0x00009003000075a7 */ /* 0x0022a400080011ff */
[----:B--2---:R-:W-:Y:S05]  /*2ad0*/  @!P0 NANOSLEEP.SYNCS 0x989680 ;  /* 0x009896800000895d */ /* 0x004fea0003900000 */
[----:B------:R-:W2:Y:S02]  /*2ae0*/  @!P0 SYNCS.PHASECHK.TRANS64 P0, [R0+URZ+0x90], R3 ;  /* 0x00009003000085a7 */ /* 0x000ea400080010ff */
[----:B--2---:R-:W-:Y:S05]  /*2af0*/  @P0 EXIT ;  /* 0x000000000000094d */ /* 0x004fea0003800000 */
[----:B------:R-:W-:Y:S05]  /*2b00*/  BRA `(.L_x_46) ;  /* 0xfffffffc00ec7947 */ /* 0x000fea000383ffff */
.L_x_39:
[----:B------:R-:W-:-:S09]  /*2b10*/  UISETP.NE.AND UP1, UPT, UR8, URZ, UPT ;  /* 0x000000ff0800728c */ /* 0x000fd2000bf25270 */
[----:B------:R-:W-:Y:S05]  /*2b20*/  BRA.U UP1, `(.L_x_47) ;  /* 0x0000001101247547 */ /* 0x000fea000b800000 */
[----:B------:R-:W-:Y:S01]  /*2b30*/  UMOV UR4, 0x40 ;  /* 0x0000004000047882 */ /* 0x000fe20000000000 */
[----:B------:R-:W-:Y:S01]  /*2b40*/  NOP ;  /* 0x0000000000007918 */ /* 0x000fe20000000000 */
[----:B------:R-:W-:Y:S01]  /*2b50*/  ULEA UR4, UR37, UR4, 0x18 ;  /* 0x0000000425047291 */ /* 0x000fe2000f8ec0ff */
[----:B------:R-:W-:Y:S02]  /*2b60*/  UMOV UR5, 0x400 ;  /* 0x0000040000057882 */ /* 0x000fe40000000000 */
[----:B------:R-:W-:-:S06]  /*2b70*/  ULEA UR37, UR37, UR5, 0x18 ;  /* 0x0000000525257291 */ /* 0x000fcc000f8ec0ff */
[----:B------:R-:W1:Y:S02]  /*2b80*/  LDS.U8 R0, [UR4+0x1c] ;  /* 0x00001c04ff007984 */ /* 0x000e640008000000 */
[----:B-1----:R-:W-:-:S13]  /*2b90*/  ISETP.NE.AND P0, PT, R0, RZ, PT ;  /* 0x000000ff0000720c */ /* 0x002fda0003f05270 */
[----:B------:R-:W-:Y:S05]  /*2ba0*/  @P0 BRA `(.L_x_48) ;  /* 0x0000000000580947 */ /* 0x000fea0003800000 */
[----:B------:R-:W-:-:S13]  /*2bb0*/  ELECT P0, URZ, PT ;  /* 0x0000000000ff782f */ /* 0x000fda0003800000 */
[----:B------:R-:W-:Y:S05]  /*2bc0*/  @!P0 BRA `(.L_x_49) ;  /* 0x0000000000608947 */ /* 0x000fea0003800000 */
[----:B------:R-:W-:Y:S01]  /*2bd0*/  UMOV UR5, 0x10 ;  /* 0x0000001000057882 */ /* 0x000fe20000000000 */
[----:B------:R-:W-:Y:S01]  /*2be0*/  HFMA2 R0, -RZ, RZ, 0, 5.9604644775390625e-08 ;  /* 0x00000001ff007431 */ /* 0x000fe200000001ff */
[----:B------:R-:W-:-:S03]  /*2bf0*/  MOV R2, 0xffff ;  /* 0x0000ffff00027802 */ /* 0x000fc60000000f00 */
[----:B------:R-:W-:Y:S04]  /*2c00*/  DEPBAR.LE SB1, 0x36 ;  /* 0x00009d800000791a */ /* 0x000fe80000000000 */
[----:B------:R-:W1:Y:S02]  /*2c10*/  UTCATOMSWS.FIND_AND_SET.ALIGN UP0, UR5, UR5 ;  /* 0x00000005000575e3 */ /* 0x000e640008000800 */
[----:B-1----:R-:W-:Y:S01]  /*2c20*/  MOV R3, UR5 ;  /* 0x0000000500037c02 */ /* 0x002fe20008000f00 */
[----:B------:R-:W-:Y:S06]  /*2c30*/  BRA.U UP0, `(.L_x_50) ;  /* 0x0000000100187547 */ /* 0x000fec000b800000 */
.L_x_51:
[----:B------:R-:W-:Y:S05]  /*2c40*/  NANOSLEEP 0x64 ;  /* 0x000000640000795d */ /* 0x000fea0003800000 */
[----:B------:R-:W-:-:S05]  /*2c50*/  UMOV UR5, 0x10 ;  /* 0x0000001000057882 */ /* 0x000fca0000000000 */
[----:B------:R-:W-:Y:S04]  /*2c60*/  DEPBAR.LE SB1, 0x36 ;  /* 0x00009d800000791a */ /* 0x000fe80000000000 */
[----:B------:R-:W1:Y:S02]  /*2c70*/  UTCATOMSWS.FIND_AND_SET.ALIGN UP0, UR5, UR5 ;  /* 0x00000005000575e3 */ /* 0x000e640008000800 */
[----:B-1----:R-:W-:Y:S01]  /*2c80*/  MOV R3, UR5 ;  /* 0x0000000500037c02 */ /* 0x002fe20008000f00 */
[----:B------:R-:W-:Y:S05]  /*2c90*/  BRA.U !UP0, `(.L_x_51) ;  /* 0xfffffffd08e87547 */ /* 0x000fea000b83ffff */
.L_x_50:
[-C--:B------:R-:W-:Y:S02]  /*2ca0*/  SHF.L.U32 R2, R2, R3.reuse, RZ ;  /* 0x0000000302027219 */ /* 0x080fe400000006ff */
[----:B------:R-:W-:Y:S01]  /*2cb0*/  SHF.L.U32 R0, R0, R3, RZ ;  /* 0x0000000300007219 */ /* 0x000fe200000006ff */
[----:B------:R-:W-:Y:S02]  /*2cc0*/  IMAD.SHL.U32 R3, R3, 0x20, RZ ;  /* 0x0000002003037824 */ /* 0x000fe400078e00ff */
[----:B------:R1:W-:Y:S04]  /*2cd0*/  ATOMS.OR RZ, [UR4+0x14], R2 ;  /* 0x00001402ffff798c */ /* 0x0003e8000b000004 */
[----:B------:R1:W-:Y:S04]  /*2ce0*/  ATOMS.OR RZ, [UR4+0x18], R0 ;  /* 0x00001800ffff798c */ /* 0x0003e8000b000004 */
[----:B------:R1:W-:Y:S01]  /*2cf0*/  STS [UR37+0x130], R3 ;  /* 0x00013003ff007988 */ /* 0x0003e20008000825 */
[----:B------:R-:W-:Y:S05]  /*2d00*/  BRA `(.L_x_49) ;  /* 0x0000000000107947 */ /* 0x000fea0003800000 */
.L_x_48:
[----:B------:R-:W-:Y:S02]  /*2d10*/  MOV R0, 0xffffffff ;  /* 0xffffffff00007802 */ /* 0x000fe40000000f00 */
[----:B------:R-:W-:-:S03]  /*2d20*/  MOV R2, 0x2d50 ;  /* 0x00002d5000027802 */ /* 0x000fc60000000f00 */
[----:B------:R1:W-:Y:S04]  /*2d30*/  STS [UR37+0x130], R0 ;  /* 0x00013000ff007988 */ /* 0x0003e80008000825 */
[----:B-1-3-5:R-:W-:Y:S05]  /*2d40*/  CALL.REL.NOINC `($__internal_1_$__cuda_sm10x_tcgen05_guardrail_trap_phase_invalid_during_alloc) ;  /* 0x00000090002c7944 */ /* 0x02afea0003c00000 */
.L_x_49:
[----:B------:R-:W-:Y:S05]  /*2d50*/  WARPSYNC.ALL ;  /* 0x0000000000007948 */ /* 0x000fea0003800000 */
[----:B------:R-:W2:Y:S01]  /*2d60*/  S2UR UR5, SR_CgaCtaId ;  /* 0x00000000000579c3 */ /* 0x000ea20000008800 */
[----:B------:R-:W-:Y:S01]  /*2d70*/  UMOV UR4, 0x400 ;  /* 0x0000040000047882 */ /* 0x000fe20000000000 */
[----:B------:R-:W-:-:S06]  /*2d80*/  NOP ;  /* 0x0000000000007918 */ /* 0x000fcc0000000000 */
[----:B------:R-:W-:Y:S06]  /*2d90*/  BAR.ARV 0x6, 0xa0 ;  /* 0x0182800000007b1d */ /* 0x000fec0000002000 */
[----:B------:R-:W4:Y:S01]  /*2da0*/  LDCU UR7, c[0x0][0x38c] ;  /* 0x00007180ff0777ac */ /* 0x000f220008000800 */
[----:B------:R-:W-:Y:S01]  /*2db0*/  IMAD.MOV.U32 R11, RZ, RZ, 0x1 ;  /* 0x00000001ff0b7424 */ /* 0x000fe200078e00ff */
[----:B------:R-:W-:Y:S01]  /*2dc0*/  CS2R R8, SRZ ;  /* 0x0000000000087805 */ /* 0x000fe2000001ff00 */
[----:B------:R-:W-:Y:S01]  /*2dd0*/  IMAD.MOV.U32 R10, RZ, RZ, RZ ;  /* 0x000000ffff0a7224 */ /* 0x000fe200078e00ff */
[----:B------:R-:W3:Y:S01]  /*2de0*/  LDCU UR6, c[0x0][0x38c] ;  /* 0x00007180ff0677ac */ /* 0x000ee20008000800 */
[----:B------:R-:W-:Y:S01]  /*2df0*/  UMOV UR15, URZ ;  /* 0x000000ff000f7c82 */ /* 0x000fe20008000000 */
[----:B------:R-:W-:Y:S01]  /*2e00*/  UMOV UR14, URZ ;  /* 0x000000ff000e7c82 */ /* 0x000fe20008000000 */
[----:B--2---:R-:W-:Y:S01]  /*2e10*/  ULEA UR5, UR5, UR4, 0x18 ;  /* 0x0000000405057291 */ /* 0x004fe2000f8ec0ff */
[----:B------:R-:W-:Y:S01]  /*2e20*/  UMOV UR32, 0x0 ;  /* 0x0000000000207882 */ /* 0x000fe20000000000 */
[----:B------:R-:W-:-:S02]  /*2e30*/  UMOV UR33, 0x8200910 ;  /* 0x0820091000217882 */ /* 0x000fc40000000000 */
[----:B------:R-:W-:Y:S02]  /*2e40*/  UIADD3 UR9, UPT, UPT, UR5, 0x8400, URZ ;  /* 0x0000840005097890 */ /* 0x000fe4000fffe0ff */
[----:B------:R-:W-:Y:S02]  /*2e50*/  UIADD3 UR10, UPT, UPT, UR5, 0x20400, URZ ;  /* 0x00020400050a7890 */ /* 0x000fe4000fffe0ff */
[----:B----4-:R-:W-:Y:S01]  /*2e60*/  UIADD3 UR7, UPT, UPT, UR7, 0x3f, URZ ;  /* 0x0000003f07077890 */ /* 0x010fe2000fffe0ff */
[----:B-1----:R-:W1:Y:S01]  /*2e70*/  LDS R0, [UR5+0x130] ;  /* 0x00013005ff007984 */ /* 0x002e620008000800 */
[----:B------:R-:W-:Y:S02]  /*2e80*/  USHF.R.U32.HI UR9, URZ, 0x4, UR9 ;  /* 0x00000004ff097899 */ /* 0x000fe40008011609 */
[----:B------:R-:W-:Y:S02]  /*2e90*/  USHF.R.S32.HI UR4, URZ, 0x1f, UR7 ;  /* 0x0000001fff047899 */ /* 0x000fe40008011407 */
[----:B------:R-:W-:-:S02]  /*2ea0*/  USHF.R.U32.HI UR10, URZ, 0x4, UR10 ;  /* 0x00000004ff0a7899 */ /* 0x000fc4000801160a */
[----:B------:R-:W-:Y:S02]  /*2eb0*/  ULEA.HI UR4, UR4, UR7, URZ, 0x6 ;  /* 0x0000000704047291 */ /* 0x000fe4000f8f30ff */
[----:B------:R-:W-:Y:S02]  /*2ec0*/  ULOP3.LUT UR9, UR9, 0x3fff, URZ, 0xc0, !UPT ;  /* 0x00003fff09097892 */ /* 0x000fe4000f8ec0ff */
[----:B------:R-:W-:Y:S02]  /*2ed0*/  USHF.R.S32.HI UR4, URZ, 0x6, UR4 ;  /* 0x00000006ff047899 */ /* 0x000fe40008011404 */
[----:B------:R-:W-:Y:S02]  /*2ee0*/  ULOP3.LUT UR10, UR10, 0x3fff, URZ, 0xc0, !UPT ;  /* 0x00003fff0a0a7892 */ /* 0x000fe4000f8ec0ff */
[----:B------:R-:W-:Y:S01]  /*2ef0*/  UISETP.LT.AND UP0, UPT, UR4, 0x1, UPT ;  /* 0x000000010400788c */ /* 0x000fe2000bf01270 */
[----:B------:R-:W-:Y:S01]  /*2f00*/  UMOV UR30, 0x0 ;  /* 0x00000000001e7882 */ /* 0x000fe20000000000 */
[----:B------:R-:W-:-:S02]  /*2f10*/  UMOV UR31, 0x8200910 ;  /* 0x08200910001f7882 */ /* 0x000fc40000000000 */
[----:B------:R-:W-:Y:S01]  /*2f20*/  USEL UR8, UR4, 0x1, !UP0 ;  /* 0x0000000104087887 */ /* 0x000fe2000c000000 */
[----:B------:R-:W-:Y:S01]  /*2f30*/  UMOV UR28, 0x0 ;  /* 0x00000000001c7882 */ /* 0x000fe20000000000 */
[----:B------:R-:W-:Y:S01]  /*2f40*/  UMOV UR29, 0x8200910 ;  /* 0x08200910001d7882 */ /* 0x000fe20000000000 */
[----:B------:R-:W-:Y:S01]  /*2f50*/  UMOV UR26, 0x0 ;  /* 0x00000000001a7882 */ /* 0x000fe20000000000 */
[----:B------:R-:W-:Y:S01]  /*2f60*/  UMOV UR27, 0x8200910 ;  /* 0x08200910001b7882 */ /* 0x000fe20000000000 */
[----:B------:R-:W-:Y:S01]  /*2f70*/  UMOV UR24, 0x0 ;  /* 0x0000000000187882 */ /* 0x000fe20000000000 */
[----:B------:R-:W-:Y:S01]  /*2f80*/  UMOV UR25, 0x8200910 ;  /* 0x0820091000197882 */ /* 0x000fe20000000000 */
[----:B------:R-:W-:Y:S01]  /*2f90*/  UMOV UR22, 0x0 ;  /* 0x0000000000167882 */ /* 0x000fe20000000000 */
[----:B------:R-:W-:Y:S01]  /*2fa0*/  UMOV UR23, 0x8200910 ;  /* 0x0820091000177882 */ /* 0x000fe20000000000 */
[----:B------:R-:W-:Y:S02]  /*2fb0*/  ULOP3.LUT UR9, UR9, 0x10000, URZ, 0xfc, !UPT ;  /* 0x0001000009097892 */ /* 0x000fe4000f8efcff */
[----:B------:R-:W-:-:S02]  /*2fc0*/  ULOP3.LUT UR10, UR10, 0x10000, URZ, 0xfc, !UPT ;  /* 0x000100000a0a7892 */ /* 0x000fc4000f8efcff */
[----:B------:R-:W-:Y:S02]  /*2fd0*/  UIADD3 UR8, UPT, UPT, -UR8, URZ, URZ ;  /* 0x000000ff08087290 */ /* 0x000fe4000fffe1ff */
[----:B---3--:R-:W-:Y:S01]  /*2fe0*/  UISETP.GE.AND UP3, UPT, UR6, 0x1, UPT ;  /* 0x000000010600788c */ /* 0x008fe2000bf66270 */
[----:B------:R-:W-:Y:S01]  /*2ff0*/  UMOV UR20, 0x0 ;  /* 0x0000000000147882 */ /* 0x000fe20000000000 */
[----:B------:R-:W-:Y:S01]  /*3000*/  UMOV UR21, 0x8200910 ;  /* 0x0820091000157882 */ /* 0x000fe20000000000 */
[----:B------:R-:W-:Y:S01]  /*3010*/  UMOV UR18, 0x0 ;  /* 0x0000000000127882 */ /* 0x000fe20000000000 */
[----:B-1----:R-:W-:Y:S01]  /*3020*/  R2UR UR16, R0 ;  /* 0x00000000001072ca */ /* 0x002fe200000e0000 */
[----:B------:R-:W-:-:S14]  /*3030*/  UMOV UR19, 0x8200910 ;  /* 0x0820091000137882 */ /* 0x000fdc0000000000 */
.L_x_58:
[----:B------:R-:W-:Y:S02]  /*3040*/  LEA R0, R10, UR5, 0x3 ;  /* 0x000000050a007c11 */ /* 0x000fe4000f8e18ff */
[----:B------:R-:W-:Y:S02]  /*3050*/  SHF.L.U32 R5, R9, 0x1f, RZ ;  /* 0x0000001f09057819 */ /* 0x000fe400000006ff */
[----:B------:R-:W-:Y:S01]  /*3060*/  PLOP3.LUT P0, PT, PT, PT, UP3, 0x80, 0x8 ;  /* 0x000000000008781c */ /* 0x000fe20003f0f038 */
[----:B------:R-:W-:Y:S01]  /*3070*/  VIADD R3, R0, 0x90 ;  /* 0x0000009000037836 */ /* 0x000fe20000000000 */
[----:B-1----:R-:W1:Y:S02]  /*3080*/  SYNCS.PHASECHK.TRANS64.TRYWAIT P1, [R0+URZ+0x80], R5 ;  /* 0x00008005000075a7 */ /* 0x002e6400080211ff */
[----:B-1-3--:R-:W-:Y:S09]  /*3090*/  @!P1 BRA `(.L_x_52) ;  /* 0x0000008000a89947 */ /* 0x00aff20003800000 */
.L_x_179:
[----:B------:R-:W-:Y:S01]  /*30a0*/  LEA R4, R10, UR5, 0x4 ;  /* 0x000000050a047c11 */ /* 0x000fe2000f8e20ff */
[----:B------:R-:W-:Y:S01]  /*30b0*/  @UP3 ULEA UR7, UR14, UR5, 0x3 ;  /* 0x000000050e073291 */ /* 0x000fe2000f8e18ff */
[----:B------:R-:W-:Y:S01]  /*30c0*/  PLOP3.LUT P2, PT, PT, PT, PT, 0x80, 0x8 ;  /* 0x000000000008781c */ /* 0x000fe20003f4f070 */
[----:B------:R-:W-:Y:S01]  /*30d0*/  ULEA UR6, UR15, UR5, 0x3 ;  /* 0x000000050f067291 */ /* 0x000fe2000f8e18ff */
[----:B------:R-:W-:Y:S02]  /*30e0*/  PRMT R3, RZ, 0x654, R3 ;  /* 0x00000654ff037816 */ /* 0x000fe40000000003 */
[----:B-1----:R-:W1:Y:S01]  /*30f0*/  LDS.128 R4, [R4+0x110] ;  /* 0x0001100004047984 */ /* 0x002e620000000c00 */
[----:B------:R-:W-:Y:S02]  /*3100*/  @P0 SHF.L.U32 R2, R8, 0x1f, RZ ;  /* 0x0000001f08020819 */ /* 0x000fe400000006ff */
[----:B------:R-:W-:Y:S01]  /*3110*/  SHF.L.U32 R0, R11, 0x1f, RZ ;  /* 0x0000001f0b007819 */ /* 0x000fe200000006ff */
[----:B------:R-:W-:Y:S01]  /*3120*/  @!PT LDS RZ, [RZ] ;  /* 0x00000000fffff984 */ /* 0x000fe20000000800 */
[----:B------:R-:W-:Y:S01]  /*3130*/  @!PT LDS RZ, [RZ] ;  /* 0x00000000fffff984 */ /* 0x000fe20000000800 */
[----:B------:R-:W-:Y:S01]  /*3140*/  @!PT LDS RZ, [RZ] ;  /* 0x00000000fffff984 */ /* 0x000fe20000000800 */
[----:B------:R-:W-:Y:S01]  /*3150*/  @!PT LDS RZ, [RZ] ;  /* 0x00000000fffff984 */ /* 0x000fe20000000800 */
[----:B------:R2:W-:Y:S06]  /*3160*/  MEMBAR.ALL.CTA ;  /* 0x0000000000007992 */ /* 0x0005ec0000008000 */
[----:B--2---:R-:W2:Y:S02]  /*3170*/  FENCE.VIEW.ASYNC.S ;  /* 0x00000000000073c6 */ /* 0x004ea40000000000 */
[----:B--2---:R2:W-:Y:S01]  /*3180*/  SYNCS.ARRIVE.TRANS64.RED.A1T0 RZ, [R3+URZ], RZ ;  /* 0x000000ff03ff79a7 */ /* 0x0045e200081004ff */
[----:B------:R2:W3:Y:S01]  /*3190*/  @P0 SYNCS.PHASECHK.TRANS64.TRYWAIT P2, [UR7], R2 ;  /* 0x00000002ff0005a7 */ /* 0x0004e20008041107 */
[----:B------:R-:W-:Y:S01]  /*31a0*/  ULEA UR7, UR15, UR16, 0x7 ;  /* 0x000000100f077291 */ /* 0x000fe2000f8e38ff */
[----:B-1----:R-:W-:Y:S01]  /*31b0*/  LOP3.LUT P1, RZ, R6, 0x1, RZ, 0xc0, !PT ;  /* 0x0000000106ff7812 */ /* 0x002fe2000782c0ff */
[----:B------:R-:W1:Y:S02]  /*31c0*/  SYNCS.PHASECHK.TRANS64.TRYWAIT P0, [UR6+0xc0], R0 ;  /* 0x0000c000ff0075a7 */ /* 0x000e640008001106 */
[----:B-123--:R-:W-:Y:S10]  /*31d0*/  @!P0 BRA `(.L_x_53) ;  /* 0x00000080006c8947 */ /* 0x00eff40003800000 */
.L_x_181:
[----:B------:R-:W-:Y:S01]  /*31e0*/  IADD3 R10, PT, PT, R10, 0x1, RZ ;  /* 0x000000010a0a7810 */ /* 0x000fe20007ffe0ff */
[----:B------:R-:W-:Y:S06]  /*31f0*/  BRA.U !UP3, `(.L_x_54) ;  /* 0x000000050b107547 */ /* 0x000fec000b800000 */
[----:B------:R-:W-:Y:S01]  /*3200*/  UPLOP3.LUT UP4, UPT, UPT, UPT, UPT, 0x40, 0x4 ;  /* 0x000000000004789c */ /* 0x000fe20003f8e870 */
[----:B------:R-:W-:Y:S01]  /*3210*/  UMOV UR13, UR8 ;  /* 0x00000008000d7c82 */ /* 0x000fe20008000000 */
[----:B------:R-:W-:Y:S01]  /*3220*/  UMOV UR12, UR4 ;  /* 0x00000004000c7c82 */ /* 0x000fe20008000000 */
[----:B------:R-:W-:-:S08]  /*3230*/  UMOV UR17, UR14 ;  /* 0x0000000e00117c82 */ /* 0x000fd00008000000 */
.L_x_57:
[----:B------:R-:W-:Y:S02]  /*3240*/  UIADD3 UR13, UPT, UPT, UR13, 0x1, URZ ;  /* 0x000000010d0d7890 */ /* 0x000fe4000fffe0ff */
[----:B--2---:R-:W-:Y:S02]  /*3250*/  ULEA UR11, UR17, UR5, 0x3 ;  /* 0x00000005110b7291 */ /* 0x004fe4000f8e18ff */
[----:B------:R-:W-:Y:S01]  /*3260*/  UISETP.NE.AND UP0, UPT, UR13, URZ, UPT ;  /* 0x000000ff0d00728c */ /* 0x000fe2000bf05270 */
[----:B---3--:R-:W-:Y:S10]  /*3270*/  @P2 BRA `(.L_x_55) ;  /* 0x00000000000c2947 */ /* 0x008ff40003800000 */
[----:B-1----:R-:W-:Y:S04]  /*3280*/  SHF.L.U32 R3, R8, 0x1f, RZ ;  /* 0x0000001f08037819 */ /* 0x002fe800000006ff */
[----:B------:R-:W1:Y:S02]  /*3290*/  SYNCS.PHASECHK.TRANS64.TRYWAIT P0, [UR11], R3 ;  /* 0x00000003ff0075a7 */ /* 0x000e64000800110b */
[----:B-1----:R-:W-:Y:S05]  /*32a0*/  @!P0 BRA `(.L_x_56) ;  /* 0x0000008000508947 */ /* 0x002fea0003800000 */
.L_x_55:
[----:B------:R-:W-:Y:S01]  /*32b0*/  UISETP.NE.AND UP1, UPT, UR12, 0x1, UPT ;  /* 0x000000010c00788c */ /* 0x000fe2000bf25270 */
[----:B------:R-:W-:Y:S01]  /*32c0*/  PLOP3.LUT P2, PT, PT, PT, PT, 0x80, 0x8 ;  /* 0x000000000008781c */ /* 0x000fe20003f4f070 */
[----:B------:R-:W-:Y:S02]  /*32d0*/  UIADD3 UR14, UPT, UPT, UR17, 0x1, URZ ;  /* 0x00000001110e7890 */ /* 0x000fe4000fffe0ff */
[----:B------:R-:W-:Y:S02]  /*32e0*/  ULEA UR64, UR17, UR10, 0xb ;  /* 0x0000000a11407291 */ /* 0x000fe4000f8e58ff */
[----:B------:R-:W-:Y:S01]  /*32f0*/  UISETP.NE.AND UP2, UPT, UR14, 0x3, UPT ;  /* 0x000000030e00788c */ /* 0x000fe2000bf45270 */
[----:B------:R-:W-:Y:S01]  /*3300*/  PLOP3.LUT P0, PT, PT, PT, UP1, 0x80, 0x8 ;  /* 0x000000000008781c */ /* 0x000fe20003f0f018 */
[----:B------:R-:W-:Y:S02]  /*3310*/  ULEA UR62, UR17, UR9, 0xb ;  /* 0x00000009113e7291 */ /* 0x000fe4000f8e58ff */
[----:B------:R-:W-:Y:S02]  /*3320*/  USEL UR35, URZ, 0x1, UP2 ;  /* 0x00000001ff237887 */ /* 0x000fe40009000000 */
[----:B------:R-:W-:Y:S02]  /*3330*/  USEL UR14, UR14, URZ, UP2 ;  /* 0x000000ff0e0e7287 */ /* 0x000fe40009000000 */
[----:B------:R-:W-:Y:S02]  /*3340*/  UIADD3 UR60, UPT, UPT, UR64, 0x2, URZ ;  /* 0x00000002403c7890 */ /* 0x000fe4000fffe0ff */
[----:B------:R-:W-:Y:S01]  /*3350*/  @UP1 ULEA UR34, UR14, UR5, 0x3 ;  /* 0x000000050e221291 */ /* 0x000fe2000f8e18ff */
[----:B------:R-:W-:Y:S01]  /*3360*/  LOP3.LUT R8, R8, UR35, RZ, 0x3c, !PT ;  /* 0x0000002308087c12 */ /* 0x000fe2000f8e3cff */
[----:B------:R-:W-:Y:S02]  /*3370*/  UIADD3 UR58, UPT, UPT, UR62, 0x2, URZ ;  /* 0x000000023e3a7890 */ /* 0x000fe4000fffe0ff */
[----:B------:R-:W-:Y:S01]  /*3380*/  UIADD3 UR56, UPT, UPT, UR64, 0x4, URZ ;  /* 0x0000000440387890 */ /* 0x000fe2000fffe0ff */
[----:B-1----:R-:W-:Y:S01]  /*3390*/  @P0 SHF.L.U32 R0, R8, 0x1f, RZ ;  /* 0x0000001f08000819 */ /* 0x002fe200000006ff */
[----:B------:R-:W-:Y:S02]  /*33a0*/  UIADD3 UR54, UPT, UPT, UR62, 0x4, URZ ;  /* 0x000000043e367890 */ /* 0x000fe4000fffe0ff */
[----:B------:R-:W-:Y:S01]  /*33b0*/  UIADD3 UR52, UPT, UPT, UR64, 0x6, URZ ;  /* 0x0000000640347890 */ /* 0x000fe2000fffe0ff */
[----:B------:R2:W3:Y:S01]  /*33c0*/  @P0 SYNCS.PHASECHK.TRANS64.TRYWAIT P2, [UR34], R0 ;  /* 0x00000000ff0005a7 */ /* 0x0004e20008041122 */
[----:B------:R-:W-:Y:S02]  /*33d0*/  UIADD3 UR50, UPT, UPT, UR62, 0x6, URZ ;  /* 0x000000063e327890 */ /* 0x000fe4000fffe0ff */
        /* <DEDUP_REMOVED lines=9> */
[----:B------:R-:W-:Y:S01]  /*3470*/  UIADD3 UR12, UPT, UPT, UR12, -0x1, URZ ;  /* 0xffffffff0c0c7890 */ /* 0x000fe2000fffe0ff */
[----:B------:R-:W-:Y:S01]  /*3480*/  UMOV UR65, 0x40004040 ;  /* 0x4000404000417882 */ /* 0x000fe20000000000 */
[----:B------:R-:W-:Y:S01]  /*3490*/  UMOV UR63, 0x40004040 ;  /* 0x40004040003f7882 */ /* 0x000fe20000000000 */
[----:B------:R-:W-:Y:S01]  /*34a0*/  UMOV UR61, 0x40004040 ;  /* 0x40004040003d7882 */ /* 0x000fe20000000000 */
[----:B------:R2:W-:Y:S01]  /*34b0*/  UTCHMMA gdesc[UR62], gdesc[UR64], tmem[UR7], tmem[UR32], idesc[UR33], UP4 ;  /* 0x00ff20403e0075ea */ /* 0x0005e2000a000007 */
[----:B------:R-:W-:Y:S01]  /*34c0*/  UPLOP3.LUT UP4, UPT, UPT, UPT, UPT, 0x80, 0x8 ;  /* 0x000000000008789c */ /* 0x000fe20003f8f070 */
[----:B------:R-:W-:Y:S01]  /*34d0*/  UMOV UR59, 0x40004040 ;  /* 0x40004040003b7882 */ /* 0x000fe20000000000 */
[----:B------:R-:W-:Y:S01]  /*34e0*/  UMOV UR57, 0x40004040 ;  /* 0x4000404000397882 */ /* 0x000fe20000000000 */
[----:B------:R2:W-:Y:S01]  /*34f0*/  UTCHMMA gdesc[UR58], gdesc[UR60], tmem[UR7], tmem[UR30], idesc[UR31], UPT ;  /* 0x00ff1e3c3a0075ea */ /* 0x0005e2000b800007 */
        /* <DEDUP_REMOVED lines=14> */
[----:B------:R-:W-:Y:S01]  /*35e0*/  UMOV UR35, 0x40004040 ;  /* 0x4000404000237882 */ /* 0x000fe20000000000 */
[----:B------:R2:W-:Y:S01]  /*35f0*/  UTCHMMA gdesc[UR38], gdesc[UR40], tmem[UR7], tmem[UR20], idesc[UR21], UPT ;  /* 0x00ff1428260075ea */ /* 0x0005e2000b800007 */
[----:B------:R2:W-:Y:S01]  /*3600*/  UTCHMMA gdesc[UR34], gdesc[UR36], tmem[UR7], tmem[UR18], idesc[UR19], UPT ;  /* 0x00ff1224220075ea */ /* 0x0005e2000b800007 */
[----:B------:R2:W-:Y:S01]  /*3610*/  UTCBAR [UR11], URZ ;  /* 0x000000ff0b0073e9 */ /* 0x0005e200080000ff */
[----:B------:R-:W-:Y:S01]  /*3620*/  UMOV UR17, UR14 ;  /* 0x0000000e00117c82 */ /* 0x000fe20008000000 */
[----:B------:R-:W-:Y:S05]  /*3630*/  BRA.U UP0, `(.L_x_57) ;  /* 0xfffffffd00007547 */ /* 0x000fea000b83ffff */
.L_x_54:
[----:B------:R-:W-:Y:S01]  /*3640*/  UIADD3 UR15, UPT, UPT, UR15, 0x1, URZ ;  /* 0x000000010f0f7890 */ /* 0x000fe2000fffe0ff */
[C---:B------:R-:W-:Y:S01]  /*3650*/  ISETP.NE.AND P0, PT, R10.reuse, 0x2, PT ;  /* 0x000000020a00780c */ /* 0x040fe20003f05270 */
[----:B--2---:R-:W-:Y:S02]  /*3660*/  UIADD3 UR7, UPT, UPT, UR6, 0xa0, URZ ;  /* 0x000000a006077890 */ /* 0x004fe4000fffe0ff */
[----:B------:R-:W-:Y:S01]  /*3670*/  UISETP.NE.AND UP0, UPT, UR15, 0x4, UPT ;  /* 0x000000040f00788c */ /* 0x000fe2000bf05270 */
[----:B-1----:R-:W-:Y:S02]  /*3680*/  SEL R0, RZ, 0x1, P0 ;  /* 0x00000001ff007807 */ /* 0x002fe40000000000 */
[----:B------:R-:W-:Y:S01]  /*3690*/  SEL R10, R10, RZ, P0 ;  /* 0x000000ff0a0a7207 */ /* 0x000fe20000000000 */
[----:B------:R-:W-:Y:S01]  /*36a0*/  USEL UR6, URZ, 0x1, UP0 ;  /* 0x00000001ff067887 */ /* 0x000fe20008000000 */
[----:B------:R-:W-:Y:S01]  /*36b0*/  LOP3.LUT R9, R9, R0, RZ, 0x3c, !PT ;  /* 0x0000000009097212 */ /* 0x000fe200078e3cff */
[----:B------:R-:W-:Y:S01]  /*36c0*/  USEL UR15, UR15, URZ, UP0 ;  /* 0x000000ff0f0f7287 */ /* 0x000fe20008000000 */
[----:B------:R1:W-:Y:S03]  /*36d0*/  UTCBAR [UR7], URZ ;  /* 0x000000ff070073e9 */ /* 0x0003e600080000ff */
[----:B------:R-:W-:Y:S01]  /*36e0*/  LOP3.LUT R11, R11, UR6, RZ, 0x3c, !PT ;  /* 0x000000060b0b7c12 */ /* 0x000fe2000f8e3cff */
[----:B------:R-:W-:Y:S07]  /*36f0*/  @P1 BRA `(.L_x_58) ;  /* 0xfffffff800501947 */ /* 0x000fee000383ffff */
[----:B------:R-:W2:Y:S01]  /*3700*/  S2UR UR4, SR_CgaCtaId ;  /* 0x00000000000479c3 */ /* 0x000ea20000008800 */
[----:B------:R-:W-:Y:S01]  /*3710*/  ELECT P0, URZ, PT ;  /* 0x0000000000ff782f */ /* 0x000fe20003800000 */
[----:B------:R-:W-:Y:S01]  /*3720*/  IMAD.MOV.U32 R0, RZ, RZ, 0x1 ;  /* 0x00000001ff007424 */ /* 0x000fe200078e00ff */
[----:B------:R-:W-:Y:S01]  /*3730*/  UIADD3 UR5, UPT, UPT, UR5, 0xc0, URZ ;  /* 0x000000c005057890 */ /* 0x000fe2000fffe0ff */
[----:B------:R-:W-:Y:S01]  /*3740*/  SHF.L.U32 R3, R11, 0x1f, RZ ;  /* 0x0000001f0b037819 */ /* 0x000fe200000006ff */
[----:B------:R-:W-:-:S03]  /*3750*/  UMOV UR6, 0x40 ;  /* 0x0000004000067882 */ /* 0x000fc60000000000 */
[----:B------:R-:W-:Y:S01]  /*3760*/  UVIRTCOUNT.DEALLOC.SMPOOL 0x80 ;  /* 0x000000800000784c */ /* 0x000fe20000000000 */
[----:B--2---:R-:W-:Y:S02]  /*3770*/  ULEA UR4, UR4, UR6, 0x18 ;  /* 0x0000000604047291 */ /* 0x004fe4000f8ec0ff */
[----:B------:R-:W-:-:S07]  /*3780*/  ULEA UR6, UR15, UR5, 0x3 ;  /* 0x000000050f067291 */ /* 0x000fce000f8e18ff */
[----:B------:R2:W-:Y:S02]  /*3790*/  @P0 STS.U8 [UR4+0x1c], R0 ;  /* 0x00001c00ff000988 */ /* 0x0005e40008000004 */
[----:B------:R-:W4:Y:S02]  /*37a0*/  SYNCS.PHASECHK.TRANS64.TRYWAIT P0, [UR6], R3 ;  /* 0x00000003ff0075a7 */ /* 0x000f240008001106 */
[----:B--2-4-:R-:W-:Y:S05]  /*37b0*/  @!P0 BRA `(.L_x_59) ;  /* 0x0000007c00248947 */ /* 0x014fea0003800000 */
.L_x_184:
[----:B-1----:R-:W-:-:S04]  /*37c0*/  UIADD3 UR7, UPT, UPT, UR15, 0x1, URZ ;  /* 0x000000010f077890 */ /* 0x002fc8000fffe0ff */
[----:B------:R-:W-:-:S04]  /*37d0*/  UISETP.NE.AND UP0, UPT, UR7, 0x4, UPT ;  /* 0x000000040700788c */ /* 0x000fc8000bf05270 */
[----:B------:R-:W-:Y:S02]  /*37e0*/  USEL UR8, URZ, 0x1, UP0 ;  /* 0x00000001ff087887 */ /* 0x000fe40008000000 */
[----:B------:R-:W-:-:S04]  /*37f0*/  USEL UR7, UR7, URZ, UP0 ;  /* 0x000000ff07077287 */ /* 0x000fc80008000000 */
[----:B------:R-:W-:Y:S01]  /*3800*/  ULEA UR6, UR7, UR5, 0x3 ;  /* 0x0000000507067291 */ /* 0x000fe2000f8e18ff */
[----:B------:R-:W-:-:S04]  /*3810*/  LOP3.LUT R2, R11, UR8, RZ, 0x3c, !PT ;  /* 0x000000080b027c12 */ /* 0x000fc8000f8e3cff */
[----:B--2---:R-:W-:-:S04]  /*3820*/  SHF.L.U32 R3, R2, 0x1f, RZ ;  /* 0x0000001f02037819 */ /* 0x004fc800000006ff */
[----:B------:R-:W1:Y:S02]  /*3830*/  SYNCS.PHASECHK.TRANS64.TRYWAIT P0, [UR6], R3 ;  /* 0x00000003ff0075a7 */ /* 0x000e640008001106 */
[----:B-1----:R-:W-:Y:S05]  /*3840*/  @!P0 BRA `(.L_x_60) ;  /* 0x0000007c00188947 */ /* 0x002fea0003800000 */
.L_x_186:
        /* <DEDUP_REMOVED lines=9> */
.L_x_188:
[----:B------:R-:W-:-:S04]  /*38e0*/  UIADD3 UR7, UPT, UPT, UR7, 0x1, URZ ;  /* 0x0000000107077890 */ /* 0x000fc8000fffe0ff */
[----:B------:R-:W-:-:S04]  /*38f0*/  UISETP.NE.AND UP0, UPT, UR7, 0x4, UPT ;  /* 0x000000040700788c */ /* 0x000fc8000bf05270 */
[----:B------:R-:W-:Y:S02]  /*3900*/  USEL UR6, URZ, 0x1, UP0 ;  /* 0x00000001ff067887 */ /* 0x000fe40008000000 */
[----:B------:R-:W-:-:S04]  /*3910*/  USEL UR7, UR7, URZ, UP0 ;  /* 0x000000ff07077287 */ /* 0x000fc80008000000 */
[----:B------:R-:W-:Y:S01]  /*3920*/  ULEA UR7, UR7, UR5, 0x3 ;  /* 0x0000000507077291 */ /* 0x000fe2000f8e18ff */
[----:B-1----:R-:W-:-:S04]  /*3930*/  LOP3.LUT R3, R2, UR6, RZ, 0x3c, !PT ;  /* 0x0000000602037c12 */ /* 0x002fc8000f8e3cff */
[----:B------:R-:W-:-:S04]  /*3940*/  SHF.L.U32 R3, R3, 0x1f, RZ ;  /* 0x0000001f03037819 */ /* 0x000fc800000006ff */
[----:B------:R-:W1:Y:S02]  /*3950*/  SYNCS.PHASECHK.TRANS64.TRYWAIT P0, [UR7], R3 ;  /* 0x00000003ff0075a7 */ /* 0x000e640008001107 */
[----:B-1----:R-:W-:Y:S05]  /*3960*/  @!P0 BRA `(.L_x_62) ;  /* 0x0000007c00008947 */ /* 0x002fea0003800000 */
.L_x_190:
[----:B------:R-:W-:Y:S01]  /*3970*/  NOP ;  /* 0x0000000000007918 */ /* 0x000fe20000000000 */
[----:B-1----:R-:W1:Y:S01]  /*3980*/  LDS R0, [UR4+0x14] ;  /* 0x00001404ff007984 */ /* 0x002e620008000800 */
[----:B------:R-:W-:Y:S01]  /*3990*/  ULOP3.LUT UR6, UR16, 0xffff, URZ, 0xc0, !UPT ;  /* 0x0000ffff10067892 */ /* 0x000fe2000f8ec0ff */
[----:B------:R-:W-:Y:S01]  /*39a0*/  UMOV UR8, 0xffff ;  /* 0x0000ffff00087882 */ /* 0x000fe20000000000 */
[----:B------:R-:W-:Y:S02]  /*39b0*/  UMOV UR5, 0x1 ;  /* 0x0000000100057882 */ /* 0x000fe40000000000 */
[----:B------:R-:W-:-:S04]  /*39c0*/  USHF.R.U32.HI UR6, URZ, 0x5, UR6 ;  /* 0x00000005ff067899 */ /* 0x000fc80008011606 */
[----:B------:R-:W-:Y:S02]  /*39d0*/  USHF.L.U32 UR8, UR8, UR6, URZ ;  /* 0x0000000608087299 */ /* 0x000fe400080006ff */
[----:B------:R-:W-:-:S04]  /*39e0*/  USHF.L.U32 UR5, UR5, UR6, URZ ;  /* 0x0000000605057299 */ /* 0x000fc800080006ff */
[----:B-1----:R-:W-:-:S04]  /*39f0*/  LOP3.LUT R0, R0, UR8, RZ, 0xc0, !PT ;  /* 0x0000000800007c12 */ /* 0x002fc8000f8ec0ff */
[----:B------:R-:W-:-:S13]  /*3a00*/  ISETP.NE.AND P0, PT, R0, UR8, PT ;  /* 0x0000000800007c0c */ /* 0x000fda000bf05270 */
[----:B------:R-:W-:Y:S05]  /*3a10*/  @P0 BRA `(.L_x_63) ;  /* 0x0000000000580947 */ /* 0x000fea0003800000 */
[----:B------:R-:W1:Y:S02]  /*3a20*/  LDS R0, [UR4+0x18] ;  /* 0x00001804ff007984 */ /* 0x000e640008000800 */
[----:B-1----:R-:W-:-:S04]  /*3a30*/  LOP3.LUT R0, R0, UR5, RZ, 0xc0, !PT ;  /* 0x0000000500007c12 */ /* 0x002fc8000f8ec0ff */
[----:B------:R-:W-:-:S13]  /*3a40*/  ISETP.NE.AND P0, PT, R0, UR5, PT ;  /* 0x0000000500007c0c */ /* 0x000fda000bf05270 */
[----:B------:R-:W-:Y:S05]  /*3a50*/  @P0 BRA `(.L_x_64) ;  /* 0x00000000003c0947 */ /* 0x000fea0003800000 */
[----:B------:R-:W1:Y:S01]  /*3a60*/  S2R R2, SR_LANEID ;  /* 0x0000000000027919 */ /* 0x000e620000000000 */
[----:B------:R-:W-:Y:S01]  /*3a70*/  ULOP3.LUT UR8, URZ, UR8, URZ, 0x33, !UPT ;  /* 0x00000008ff087292 */ /* 0x000fe2000f8e33ff */
[----:B------:R-:W-:Y:S01]  /*3a80*/  LOP3.LUT R4, RZ, UR5, RZ, 0x33, !PT ;  /* 0x00000005ff047c12 */ /* 0x000fe2000f8e33ff */
[----:B------:R-:W-:Y:S02]  /*3a90*/  VOTEU.ANY UR7, UPT, PT ;  /* 0x0000000000077886 */ /* 0x000fe400038e0100 */
[----:B------:R-:W-:Y:S01]  /*3aa0*/  UFLO.U32 UR7, UR7 ;  /* 0x00000007000772bd */ /* 0x000fe200080e0000 */
[----:B------:R-:W2:Y:S01]  /*3ab0*/  REDUX UR5, R4 ;  /* 0x00000000040573c4 */ /* 0x000ea20000000000 */
[----:B------:R-:W-:-:S06]  /*3ac0*/  IMAD.U32 R0, RZ, RZ, UR8 ;  /* 0x00000008ff007e24 */ /* 0x000fcc000f8e00ff */
[----:B------:R4:W-:Y:S01]  /*3ad0*/  UTCATOMSWS.AND URZ, UR8 ;  /* 0x0000000800ff79e3 */ /* 0x0009e20008000000 */
[----:B------:R-:W3:Y:S01]  /*3ae0*/  REDUX UR6, R0 ;  /* 0x00000000000673c4 */ /* 0x000ee20000000000 */
[----:B-1----:R-:W-:Y:S01]  /*3af0*/  ISETP.EQ.U32.AND P0, PT, R2, UR7, PT ;  /* 0x0000000702007c0c */ /* 0x002fe2000bf02070 */
[----:B--2---:R-:W-:Y:S01]  /*3b00*/  IMAD.U32 R2, RZ, RZ, UR5 ;  /* 0x00000005ff027e24 */ /* 0x004fe2000f8e00ff */
[----:B---3--:R-:W-:-:S11]  /*3b10*/  MOV R3, UR6 ;  /* 0x0000000600037c02 */ /* 0x008fd60008000f00 */
[----:B------:R4:W-:Y:S04]  /*3b20*/  @P0 ATOMS.AND RZ, [UR4+0x14], R3 ;  /* 0x00001403ffff098c */ /* 0x0009e8000a800004 */
[----:B------:R4:W-:Y:S01]  /*3b30*/  @P0 ATOMS.AND RZ, [UR4+0x18], R2 ;  /* 0x00001802ffff098c */ /* 0x0009e2000a800004 */
[----:B------:R-:W-:Y:S05]  /*3b40*/  BRA `(.L_x_65) ;  /* 0x0000000000147947 */ /* 0x000fea0003800000 */
.L_x_64:
[----:B------:R-:W-:Y:S02]  /*3b50*/  MOV R2, 0x3b70 ;  /* 0x00003b7000027802 */ /* 0x000fe40000000f00 */
[----:B---3-5:R-:W-:Y:S05]  /*3b60*/  CALL.REL.NOINC `($__internal_0_$__cuda_sm10x_tcgen05_guardrail_trap_col_being_dealloced_not_returned_by_alloc) ;  /* 0x0000008000987944 */ /* 0x028fea0003c00000 */
[----:B------:R-:W-:Y:S05]  /*3b70*/  BRA `(.L_x_65) ;  /* 0x0000000000087947 */ /* 0x000fea0003800000 */
.L_x_63:
[----:B------:R-:W-:Y:S02]  /*3b80*/  MOV R2, 0x3ba0 ;  /* 0x00003ba000027802 */ /* 0x000fe40000000f00 */
[----:B---3-5:R-:W-:Y:S05]  /*3b90*/  CALL.REL.NOINC `($__internal_2_$__cuda_sm10x_tcgen05_guardrail_trap_unallocated_columns_being_dealloced) ;  /* 0x0000008000a47944 */ /* 0x028fea0003c00000 */
.L_x_65:
[----:B------:R-:W-:Y:S01]  /*3ba0*/  NOP ;  /* 0x0000000000007918 */ /* 0x000fe20000000000 */
[----:B----4-:R-:W-:Y:S05]  /*3bb0*/  EXIT ;  /* 0x000000000000794d */ /* 0x010fea0003800000 */
.L_x_47:
[----:B------:R-:W-:-:S09]  /*3bc0*/  UISETP.NE.OR UP2, UPT, UR8, 0x3, !UP2 ;  /* 0x000000030800788c */ /* 0x000fd2000d745670 */
[----:B------:R-:W-:Y:S05]  /*3bd0*/  BRA.U UP2, `(.L_x_66) ;  /* 0x0000001502907547 */ /* 0x000fea000b800000 */
[----:B------:R-:W1:Y:S01]  /*3be0*/  LDC R0, c[0x0][0xb30] ;  /* 0x0002cc00ff007b82 */ /* 0x000e620000000800 */
[----:B------:R-:W2:Y:S01]  /*3bf0*/  LDCU.64 UR8, c[0x0][0x888] ;  /* 0x00011100ff0877ac */ /* 0x000ea20008000a00 */
[----:B------:R-:W-:Y:S02]  /*3c00*/  HFMA2 R25, -RZ, RZ, 0, 0 ;  /* 0x00000000ff197431 */ /* 0x000fe400000001ff */
[----:B------:R-:W-:Y:S01]  /*3c10*/  IMAD.MOV.U32 R27, RZ, RZ, RZ ;  /* 0x000000ffff1b7224 */ /* 0x000fe200078e00ff */
[----:B------:R-:W4:Y:S01]  /*3c20*/  LDCU.64 UR4, c[0x0][0x890] ;  /* 0x00011200ff0477ac */ /* 0x000f220008000a00 */
[----:B------:R-:W-:Y:S02]  /*3c30*/  IMAD.MOV.U32 R23, RZ, RZ, 0x2000 ;  /* 0x00002000ff177424 */ /* 0x000fe400078e00ff */
[----:B------:R-:W3:Y:S01]  /*3c40*/  LDC R19, c[0x0][0x370] ;  /* 0x0000dc00ff137b82 */ /* 0x000ee20000000800 */
[----:B------:R-:W-:Y:S01]  /*3c50*/  UMOV UR7, 0x400 ;  /* 0x0000040000077882 */ /* 0x000fe20000000000 */
[----:B------:R-:W-:-:S02]  /*3c60*/  UPLOP3.LUT UP1, UPT, UPT, UPT, UPT, 0x40, 0x4 ;  /* 0x000000000004789c */ /* 0x000fc40003f2e870 */
[----:B------:R-:W-:-:S04]  /*3c70*/  ULEA UR7, UR37, UR7, 0x18 ;  /* 0x0000000725077291 */ /* 0x000fc8000f8ec0ff */
[----:B------:R-:W3:Y:S01]  /*3c80*/  LDC R2, c[0x0][0xb0c] ;  /* 0x0002c300ff027b82 */ /* 0x000ee20000000800 */
[----:B------:R-:W-:Y:S02]  /*3c90*/  UIADD3 UR41, UPT, UPT, UR7, 0x30, URZ ;  /* 0x0000003007297890 */ /* 0x000fe4000fffe0ff */
[----:B--2---:R-:W-:Y:S02]  /*3ca0*/  UISETP.NE.U32.AND UP2, UPT, UR8, URZ, UPT ;  /* 0x000000ff0800728c */ /* 0x004fe4000bf45070 */
[----:B------:R-:W-:Y:S02]  /*3cb0*/  UIADD3 UR33, UPT, UPT, UR7, 0x38, URZ ;  /* 0x0000003807217890 */ /* 0x000fe4000fffe0ff */
[----:B----4-:R-:W-:Y:S01]  /*3cc0*/  UISETP.NE.U32.AND UP3, UPT, UR4, URZ, UPT ;  /* 0x000000ff0400728c */ /* 0x010fe2000bf65070 */
[----:B------:R-:W2:Y:S01]  /*3cd0*/  LDC R18, c[0x0][0xb20] ;  /* 0x0002c800ff127b82 */ /* 0x000ea20000000800 */
[----:B-1----:R-:W-:Y:S01]  /*3ce0*/  ISETP.NE.AND P1, PT, R0, 0x1, PT ;  /* 0x000000010000780c */ /* 0x002fe20003f25270 */
[----:B------:R-:W-:-:S02]  /*3cf0*/  UISETP.NE.AND.EX UP2, UPT, UR9, URZ, UPT, UP2 ;  /* 0x000000ff0900728c */ /* 0x000fc4000bf45320 */
[----:B------:R-:W-:Y:S02]  /*3d00*/  UIADD3 UR25, UPT, UPT, UR7, 0x40, URZ ;  /* 0x0000004007197890 */ /* 0x000fe4000fffe0ff */
[----:B------:R-:W-:Y:S02]  /*3d10*/  UIADD3 UR17, UPT, UPT, UR7, 0x48, URZ ;  /* 0x0000004807117890 */ /* 0x000fe4000fffe0ff */
[----:B-----5:R-:W1:Y:S01]  /*3d20*/  LDC.64 R32, c[0x0][0x348] ;  /* 0x0000d200ff207b82 */ /* 0x020e620000000a00 */
[----:B------:R-:W-:-:S07]  /*3d30*/  UISETP.NE.AND.EX UP3, UPT, UR5, URZ, UPT, UP3 ;  /* 0x000000ff0500728c */ /* 0x000fce000bf65330 */
[----:B------:R-:W4:Y:S08]  /*3d40*/  LDC.64 R16, c[0x0][0xb10] ;  /* 0x0002c400ff107b82 */ /* 0x000f300000000a00 */
[----:B------:R-:W1:Y:S08]  /*3d50*/  LDC.64 R6, c[0x0][0xb18] ;  /* 0x0002c600ff067b82 */ /* 0x000e700000000a00 */
[----:B------:R-:W1:Y:S08]  /*3d60*/  LDC.64 R4, c[0x0][0xb28] ;  /* 0x0002ca00ff047b82 */ /* 0x000e700000000a00 */
[----:B--23--:R-:W1:Y:S02]  /*3d70*/  LDC R22, c[0x0][0x374] ;  /* 0x0000dd00ff167b82 */ /* 0x00ce640000000800 */
.L_x_81:
[----:B------:R-:W-:Y:S02]  /*3d80*/  LEA R0, R27, UR7, 0x3 ;  /* 0x000000071b007c11 */ /* 0x000fe4000f8e18ff */
[----:B------:R-:W-:Y:S02]  /*3d90*/  SHF.L.U32 R3, R25, 0x1f, RZ ;  /* 0x0000001f19037819 */ /* 0x000fe400000006ff */
[----:B------:R-:W-:Y:S02]  /*3da0*/  LEA R28, R27, UR7, 0x4 ;  /* 0x000000071b1c7c11 */ /* 0x000fe4000f8e20ff */
[----:B--2---:R-:W2:Y:S02]  /*3db0*/  SYNCS.PHASECHK.TRANS64.TRYWAIT P0, [R0+URZ+0x80], R3 ;  /* 0x00008003000075a7 */ /* 0x004ea400080011ff */
[----:B--2---:R-:W-:Y:S05]  /*3dc0*/  @!P0 BRA `(.L_x_67) ;  /* 0x0000007800008947 */ /* 0x004fea0003800000 */
.L_x_191:
[----:B------:R-:W-:Y:S01]  /*3dd0*/  ISETP.GE.AND P0, PT, R26, 0x1, PT ;  /* 0x000000011a00780c */ /* 0x000fe20003f06270 */
[----:B------:R-:W3:Y:S01]  /*3de0*/  LDS.128 R28, [R28+0x110] ;  /* 0x000110001c1c7984 */ /* 0x000ee20000000c00 */
[----:B--2---:R-:W-:Y:S01]  /*3df0*/  VIADD R0, R0, 0x90 ;  /* 0x0000009000007836 */ /* 0x004fe20000000000 */
[----:B------:R-:W-:Y:S01]  /*3e00*/  @!PT LDS RZ, [RZ] ;  /* 0x00000000fffff984 */ /* 0x000fe20000000800 */
[----:B------:R-:W-:Y:S01]  /*3e10*/  @!PT LDS RZ, [RZ] ;  /* 0x00000000fffff984 */ /* 0x000fe20000000800 */
[----:B------:R-:W-:Y:S01]  /*3e20*/  @!PT LDS RZ, [RZ] ;  /* 0x00000000fffff984 */ /* 0x000fe20000000800 */
[----:B------:R-:W-:Y:S01]  /*3e30*/  @!PT LDS RZ, [RZ] ;  /* 0x00000000fffff984 */ /* 0x000fe20000000800 */
[----:B------:R2:W-:Y:S06]  /*3e40*/  MEMBAR.ALL.CTA ;  /* 0x0000000000007992 */ /* 0x0005ec0000008000 */
[----:B--2---:R-:W2:Y:S01]  /*3e50*/  FENCE.VIEW.ASYNC.S ;  /* 0x00000000000073c6 */ /* 0x004ea20000000000 */
[----:B------:R-:W-:Y:S04]  /*3e60*/  PRMT R0, RZ, 0x654, R0 ;  /* 0x00000654ff007816 */ /* 0x000fe80000000000 */
[----:B--2---:R2:W-:Y:S01]  /*3e70*/  SYNCS.ARRIVE.TRANS64.RED.A1T0 RZ, [R0+URZ], RZ ;  /* 0x000000ff00ff79a7 */ /* 0x0045e200081004ff */
[----:B---3--:R-:W-:Y:S11]  /*3e80*/  LOP3.LUT P3, RZ, R30, 0x1, RZ, 0xc0, !PT ;  /* 0x000000011eff7812 */ /* 0x008ff6000786c0ff */
[----:B------:R-:W-:Y:S02]  /*3e90*/  @!UPT UIADD3 URZ, UPT, UPT, URZ, URZ, URZ ;  /* 0x000000fffffff290 */ /* 0x000fe4000fffe0ff */
[----:B------:R-:W-:Y:S02]  /*3ea0*/  @P3 MOV R13, R28 ;  /* 0x0000001c000d3202 */ /* 0x000fe40000000f00 */
[----:B------:R-:W-:Y:S01]  /*3eb0*/  @P3 LOP3.LUT R8, R29, 0xffff, RZ, 0xc0, !PT ;  /* 0x0000ffff1d083812 */ /* 0x000fe200078ec0ff */
[----:B--2---:R-:W-:Y:S06]  /*3ec0*/  @!P0 BRA `(.L_x_68) ;  /* 0x0000000000a48947 */ /* 0x004fec0003800000 */
[----:B-1----:R-:W-:Y:S01]  /*3ed0*/  IMAD.HI.U32 R37, R22, R7, RZ ;  /* 0x0000000716257227 */ /* 0x002fe200078e00ff */
[----:B------:R-:W-:Y:S02]  /*3ee0*/  ISETP.NE.AND P0, PT, R6, 0x1, PT ;  /* 0x000000010600780c */ /* 0x000fe40003f05270 */
[----:B------:R-:W-:Y:S01]  /*3ef0*/  ISETP.NE.AND P2, PT, R26, 0x1, PT ;  /* 0x000000011a00780c */ /* 0x000fe20003f45270 */
[----:B----4-:R-:W-:Y:S01]  /*3f00*/  IMAD.HI.U32 R34, R19, R16, RZ ;  /* 0x0000001013227227 */ /* 0x010fe200078e00ff */
[----:B------:R-:W-:Y:S02]  /*3f10*/  SHF.R.U32.HI R37, RZ, R18, R37 ;  /* 0x00000012ff257219 */ /* 0x000fe40000011625 */
[----:B------:R-:W-:Y:S01]  /*3f20*/  ISETP.NE.AND P4, PT, R2, 0x1, PT ;  /* 0x000000010200780c */ /* 0x000fe20003f85270 */
[----:B------:R-:W-:Y:S01]  /*3f30*/  IMAD.HI.U32 R36, R13, R16, RZ ;  /* 0x000000100d247227 */ /* 0x000fe200078e00ff */
[----:B------:R-:W-:Y:S02]  /*3f40*/  SHF.R.U32.HI R34, RZ, R17, R34 ;  /* 0x00000011ff227219 */ /* 0x000fe40000011622 */
[----:B------:R-:W-:Y:S01]  /*3f50*/  SEL R3, R22, R37, !P0 ;  /* 0x0000002516037207 */ /* 0x000fe20004000000 */
[C---:B------:R-:W-:Y:S01]  /*3f60*/  IMAD.HI.U32 R37, R8.reuse, R7, RZ ;  /* 0x0000000708257227 */ /* 0x040fe200078e00ff */
[----:B------:R-:W-:Y:S02]  /*3f70*/  SEL R11, R19, R34, !P4 ;  /* 0x00000022130b7207 */ /* 0x000fe40006000000 */
[----:B------:R-:W-:Y:S01]  /*3f80*/  SHF.R.U32.HI R36, RZ, R17, R36 ;  /* 0x00000011ff247219 */ /* 0x000fe20000011624 */
[----:B------:R-:W-:Y:S01]  /*3f90*/  IMAD.HI.U32 R38, R3, R4, RZ ;  /* 0x0000000403267227 */ /* 0x000fe200078e00ff */
[----:B------:R-:W-:Y:S03]  /*3fa0*/  SHF.R.U32.HI R37, RZ, R18, R37 ;  /* 0x00000012ff257219 */ /* 0x000fe60000011625 */
[----:B------:R-:W-:Y:S01]  /*3fb0*/  IMAD.HI.U32 R34, R11, R4, RZ ;  /* 0x000000040b227227 */ /* 0x000fe200078e00ff */
[----:B------:R-:W-:Y:S02]  /*3fc0*/  @P2 SHF.R.U32.HI R3, RZ, R5, R38 ;  /* 0x00000005ff032219 */ /* 0x000fe40000011626 */
[----:B------:R-:W-:Y:S02]  /*3fd0*/  SEL R9, R8, R37, !P0 ;  /* 0x0000002508097207 */ /* 0x000fe40004000000 */
[----:B------:R-:W-:Y:S01]  /*3fe0*/  @P2 SHF.R.U32.HI R11, RZ, R5, R34 ;  /* 0x00000005ff0b2219 */ /* 0x000fe20000011622 */
[C---:B------:R-:W-:Y:S01]  /*3ff0*/  IMAD R10, R26.reuse, R3, RZ ;  /* 0x000000031a0a7224 */ /* 0x040fe200078e02ff */
[----:B------:R-:W-:Y:S01]  /*4000*/  SEL R3, R13, R36, !P4 ;  /* 0x000000240d037207 */ /* 0x000fe20006000000 */
[C---:B------:R-:W-:Y:S03]  /*4010*/  IMAD.HI.U32 R14, R9.reuse, R4, RZ ;  /* 0x00000004090e7227 */ /* 0x040fe600078e00ff */
[----:B------:R-:W-:Y:S01]  /*4020*/  ISETP.GE.AND P0, PT, R9, R10, PT ;  /* 0x0000000a0900720c */ /* 0x000fe20003f06270 */
[C---:B------:R-:W-:Y:S01]  /*4030*/  IMAD R12, R26.reuse, R11, RZ ;  /* 0x0000000b1a0c7224 */ /* 0x040fe200078e02ff */
[-C--:B------:R-:W-:Y:S04]  /*4040*/  SHF.R.U32.HI R14, RZ, R5.reuse, R14 ;  /* 0x00000005ff0e7219 */ /* 0x080fe8000001160e */
[----:B------:R-:W-:Y:S02]  /*4050*/  ISETP.GE.OR P0, PT, R3, R12, P0 ;  /* 0x0000000c0300720c */ /* 0x000fe40000706670 */
[----:B------:R-:W-:Y:S05]  /*4060*/  SEL R15, R9, R14, !P2 ;  /* 0x0000000e090f7207 */ /* 0x000fea0005000000 */
[----:B------:R-:W-:Y:S04]  /*4070*/  IMAD.MOV R14, RZ, RZ, -R15 ;  /* 0x000000ffff0e7224 */ /* 0x000fe800078e0a0f */
[----:B------:R-:W-:Y:S02]  /*4080*/  IMAD R14, R26, R14, R9 ;  /* 0x0000000e1a0e7224 */ /* 0x000fe400078e0209 */
[C---:B------:R-:W-:Y:S05]  /*4090*/  @!P0 IMAD.HI.U32 R10, R3.reuse, R4, RZ ;  /* 0x00000004030a8227 */ /* 0x040fea00078e00ff */
[----:B------:R-:W-:Y:S04]  /*40a0*/  @!P0 SHF.R.U32.HI R10, RZ, R5, R10 ;  /* 0x00000005ff0a8219 */ /* 0x000fe8000001160a */
[----:B------:R-:W-:Y:S01]  /*40b0*/  @!P0 SEL R0, R3, R10, !P2 ;  /* 0x0000000a03008207 */ /* 0x000fe20005000000 */
[----:B------:R-:W-:Y:S03]  /*40c0*/  IMAD.MOV R10, RZ, RZ, -R3 ;  /* 0x000000ffff0a7224 */ /* 0x000fe600078e0a03 */
[----:B------:R-:W-:Y:S01]  /*40d0*/  @!P0 IADD3 R15, PT, PT, R15, -R0, RZ ;  /* 0x800000000f0f8210 */ /* 0x000fe20007ffe0ff */
[----:B------:R-:W-:Y:S01]  /*40e0*/  @!P0 IMAD R0, R11, R14, R0 ;  /* 0x0000000e0b008224 */ /* 0x000fe200078e0200 */
[----:B------:R-:W-:Y:S01]  /*40f0*/  IADD3 R11, PT, PT, -R9, RZ, RZ ;  /* 0x000000ff090b7210 */ /* 0x000fe20007ffe1ff */
[----:B------:R-:W-:Y:S02]  /*4100*/  IMAD R13, R2, R10, R13 ;  /* 0x0000000a020d7224 */ /* 0x000fe400078e020d */
[----:B------:R-:W-:Y:S02]  /*4110*/  @!P0 IMAD R9, R15, R26, R3 ;  /* 0x0000001a0f098224 */ /* 0x000fe400078e0203 */
[----:B------:R-:W-:Y:S02]  /*4120*/  @!P0 IMAD.MOV.U32 R3, RZ, RZ, R0 ;  /* 0x000000ffff038224 */ /* 0x000fe400078e0000 */
[----:B------:R-:W-:Y:S02]  /*4130*/  IMAD R8, R6, R11, R8 ;  /* 0x0000000b06087224 */ /* 0x000fe400078e0208 */
[----:B------:R-:W-:Y:S02]  /*4140*/  IMAD R13, R3, R2, R13 ;  /* 0x00000002030d7224 */ /* 0x000fe400078e020d */
[----:B------:R-:W-:Y:S02]  /*4150*/  IMAD R8, R9, R6, R8 ;  /* 0x0000000609087224 */ /* 0x000fe400078e0208 */
.L_x_68:
[----:B------:R-:W-:Y:S05]  /*4160*/  BRA.U UP1, `(.L_x_69) ;  /* 0x0000000101107547 */ /* 0x000fea000b800000 */
[----:B------:R-:W-:Y:S04]  /*4170*/  MOV R0, UR6 ;  /* 0x0000000600007c02 */ /* 0x000fe80008000f00 */
[----:B------:R-:W-:Y:S04]  /*4180*/  SHF.L.U32 R3, R0, 0x1f, RZ ;  /* 0x0000001f00037819 */ /* 0x000fe800000006ff */
[----:B------:R-:W2:Y:S02]  /*4190*/  SYNCS.PHASECHK.TRANS64.TRYWAIT P0, [UR7+0x78], R3 ;  /* 0x00007803ff0075a7 */ /* 0x000ea40008001107 */
[----:B--2---:R-:W-:Y:S05]  /*41a0*/  @!P0 BRA `(.L_x_70) ;  /* 0x00000074001c8947 */ /* 0x004fea0003800000 */
.L_x_69:
[----:B------:R-:W-:Y:S01]  /*41b0*/  R2UR UR43, R21 ;  /* 0x00000000152b72ca */ /* 0x000fe200000e0000 */
[----:B------:R-:W-:Y:S01]  /*41c0*/  IMAD.MOV.U32 R12, RZ, RZ, 0x1 ;  /* 0x00000001ff0c7424 */ /* 0x000fe200078e00ff */
[----:B------:R-:W-:Y:S02]  /*41d0*/  R2UR UR42, R20 ;  /* 0x00000000142a72ca */ /* 0x000fe400000e0000 */
[----:B------:R-:W-:Y:S02]  /*41e0*/  ISETP.NE.U32.AND P2, PT, RZ, UR4, PT ;  /* 0x00000004ff007c0c */ /* 0x000fe4000bf45070 */
[----:B------:R-:W-:Y:S02]  /*41f0*/  SHF.L.U32 R12, R12, 0x1f, RZ ;  /* 0x0000001f0c0c7819 */ /* 0x000fe400000006ff */
[----:B------:R-:W-:Y:S05]  /*4200*/  ISETP.NE.AND.EX P2, PT, RZ, UR5, PT, P2 ;  /* 0x00000005ff007c0c */ /* 0x000fea000bf45320 */
[----:B------:R-:W-:Y:S02]  /*4210*/  USHF.L.U32 UR43, UR43, 0x7, URZ ;  /* 0x000000072b2b7899 */ /* 0x000fe400080006ff */
[----:B------:R-:W-:Y:S01]  /*4220*/  USHF.L.U32 UR42, UR42, 0x7, URZ ;  /* 0x000000072a2a7899 */ /* 0x000fe200080006ff */
[----:B------:R-:W-:Y:S11]  /*4230*/  BRA.U !UP3, `(.L_x_71) ;  /* 0x000000010b347547 */ /* 0x000ff6000b800000 */
[----:B------:R-:W-:Y:S01]  /*4240*/  UPLOP3.LUT UP0, UPT, UPT, UPT, UP2, 0x80, 0x8 ;  /* 0x000000000008789c */ /* 0x000fe20003f0f020 */
[----:B--2---:R-:W-:Y:S02]  /*4250*/  HFMA2 R0, -RZ, RZ, 0, 5.9604644775390625e-08 ;  /* 0x00000001ff007431 */ /* 0x004fe400000001ff */
[----:B------:R-:W-:Y:S03]  /*4260*/  IMAD.MOV.U32 R67, RZ, RZ, 0x1 ;  /* 0x00000001ff437424 */ /* 0x000fe600078e00ff */
[----:B------:R-:W-:Y:S05]  /*4270*/  PLOP3.LUT P0, PT, PT, PT, UP0, 0x80, 0x8 ;  /* 0x000000000008781c */ /* 0x000fea0003f0f008 */
[----:B------:R-:W2:Y:S01]  /*4280*/  @UP0 LDCU.64 UR10, c[0x0][0x888] ;  /* 0x00011100ff0a07ac */ /* 0x000ea20008000a00 */
[----:B------:R-:W-:Y:S07]  /*4290*/  @UP0 UIMAD UR8, UR36, UR4, URZ ;  /* 0x00000004240802a4 */ /* 0x000fee000f8e02ff */
[----:B------:R-:W-:Y:S01]  /*42a0*/  @!P0 PRMT R67, R0, 0x7610, R67 ;  /* 0x0000761000438816 */ /* 0x000fe20000000043 */
[----:B--2---:R-:W-:Y:S03]  /*42b0*/  @UP0 UIMAD.WIDE UR10, UR8, 0x4, UR10 ;  /* 0x00000004080a08a5 */ /* 0x004fe6000f8e020a */
[----:B------:R-:W2:Y:S03]  /*42c0*/  @!UP0 LDCU UR8, c[0x0][0x880] ;  /* 0x00011000ff0887ac */ /* 0x000ea60008000800 */
[----:B------:R-:W-:Y:S01]  /*42d0*/  IMAD.U32 R10, RZ, RZ, UR10 ;  /* 0x0000000aff0a7e24 */ /* 0x000fe2000f8e00ff */
[----:B------:R-:W-:Y:S05]  /*42e0*/  MOV R11, UR11 ;  /* 0x0000000b000b7c02 */ /* 0x000fea0008000f00 */
[----:B------:R3:W5:Y:S02]  /*42f0*/  @P0 LDG.E R35, desc[UR46][R10.64] ;  /* 0x0000002e0a230981 */ /* 0x000764000c1e1900 */
[----:B--23--:R-:W-:Y:S07]  /*4300*/  @!P0 IMAD.U32 R35, RZ, RZ, UR8 ;  /* 0x00000008ff238e24 */ /* 0x00cfee000f8e00ff */
.L_x_71:
[----:B-----5:R-:W-:Y:S01]  /*4310*/  @!P2 FSETP.EQ.AND P0, PT, R35, RZ, PT ;  /* 0x000000ff2300a20b */ /* 0x020fe20003f02000 */
[----:B------:R-:W-:Y:S01]  /*4320*/  @!UPT UIADD3 URZ, UPT, UPT, URZ, URZ, URZ ;  /* 0x000000fffffff290 */ /* 0x000fe2000fffe0ff */
[----:B------:R-:W-:Y:S11]  /*4330*/  @!P2 BRA `(.L_x_72) ;  /* 0x000000000014a947 */ /* 0x000ff60003800000 */
[----:B------:R-:W-:Y:S02]  /*4340*/  LOP3.LUT P2, RZ, R67, 0xff, RZ, 0xc0, !PT ;  /* 0x000000ff43ff7812 */ /* 0x000fe4000784c0ff */
[----:B------:R-:W-:Y:S04]  /*4350*/  PLOP3.LUT P0, PT, PT, PT, UP0, 0x80, 0x8 ;  /* 0x000000000008781c */ /* 0x000fe80003f0f008 */
[----:B------:R-:W-:Y:S07]  /*4360*/  PLOP3.LUT P0, PT, P0, PT, PT, 0x8, 0x80 ;  /* 0x000000000080781c */ /* 0x000fee000070e170 */
[----:B------:R-:W-:Y:S11]  /*4370*/  @P2 FSETP.EQ.AND P0, PT, R35, RZ, PT ;  /* 0x000000ff2300220b */ /* 0x000ff60003f02000 */
[----:B------:R-:W-:Y:S02]  /*4380*/  @!UPT UIADD3 URZ, UPT, UPT, URZ, URZ, URZ ;  /* 0x000000fffffff290 */ /* 0x000fe4000fffe0ff */
.L_x_72:
[----:B------:R-:W3:Y:S01]  /*4390*/  SYNCS.PHASECHK.TRANS64.TRYWAIT P2, [UR7+0x50], R12 ;  /* 0x0000500cff0075a7 */ /* 0x000ee20008041107 */
[----:B------:R-:W-:Y:S04]  /*43a0*/  ELECT P4, URZ, PT ;  /* 0x0000000000ff782f */ /* 0x000fe80003880000 */
[----:B------:R-:W-:Y:S11]  /*43b0*/  PLOP3.LUT P4, PT, P0, P4, PT, 0xf2, 0x2f ;  /* 0x00000000002f781c */ /* 0x000ff60000789e72 */
[----:B------:R-:W-:Y:S02]  /*43c0*/  @!UPT UIADD3 URZ, UPT, UPT, URZ, URZ, URZ ;  /* 0x000000fffffff290 */ /* 0x000fe4000fffe0ff */
[----:B-1----:R-:W-:Y:S05]  /*43d0*/  @!P4 IADD3 R9, P0, PT, R32, 0x580, RZ ;  /* 0x000005802009c810 */ /* 0x002fea0007f1e0ff */
[----:B--2---:R-:W-:Y:S01]  /*43e0*/  @!P4 IMAD.X R0, RZ, RZ, R33, P0 ;  /* 0x000000ffff00c224 */ /* 0x004fe200000e0621 */
[----:B---3--:R-:W-:Y:S07]  /*43f0*/  @!P2 BRA `(.L_x_73) ;  /* 0x0000007000a0a947 */ /* 0x008fee0003800000 */
.L_x_194:
[----:B------:R-:W-:Y:S01]  /*4400*/  @!P4 R2UR UR9, R9 ;  /* 0x000000000909c2ca */ /* 0x000fe200000e0000 */
[----:B------:R-:W-:Y:S01]  /*4410*/  VOTEU.ALL UP1, P4 ;  /* 0x0000000000ff7886 */ /* 0x000fe20002020000 */
[----:B------:R-:W-:Y:S01]  /*4420*/  @!P4 R2UR UR8, R0 ;  /* 0x000000000008c2ca */ /* 0x000fe200000e0000 */
[----:B------:R-:W-:Y:S01]  /*4430*/  @!P4 IMAD.MOV.U32 R0, RZ, RZ, 0x2000 ;  /* 0x00002000ff00c424 */ /* 0x000fe200078e00ff */
[----:B------:R-:W-:Y:S01]  /*4440*/  UMOV UR44, UR36 ;  /* 0x00000024002c7c82 */ /* 0x000fe20008000000 */
[----:B------:R-:W-:Y:S01]  /*4450*/  UPRMT UR21, UR37, 0x654, UR41 ;  /* 0x0000065425157896 */ /* 0x000fe20008000029 */
[----:B------:R-:W-:Y:S01]  /*4460*/  @!P4 IADD3 R9, P0, PT, R32, 0x580, RZ ;  /* 0x000005802009c810 */ /* 0x000fe20007f1e0ff */
[----:B------:R-:W-:Y:S01]  /*4470*/  @!UP1 UIADD3 UR40, UPT, UPT, UR7, 0x200, URZ ;  /* 0x0000020007289890 */ /* 0x000fe2000fffe0ff */
[----:B------:R-:W-:Y:S05]  /*4480*/  VOTEU.ALL UP1, P4 ;  /* 0x0000000000ff7886 */ /* 0x000fea0002020000 */
[----:B------:R-:W-:Y:S01]  /*4490*/  IMAD.U32 R10, RZ, RZ, UR9 ;  /* 0x00000009ff0a7e24 */ /* 0x000fe2000f8e00ff */
[----:B------:R-:W-:Y:S01]  /*44a0*/  UMOV UR9, 0x10000000 ;  /* 0x1000000000097882 */ /* 0x000fe20000000000 */
[----:B------:R-:W-:Y:S01]  /*44b0*/  IMAD.U32 R11, RZ, RZ, UR8 ;  /* 0x00000008ff0b7e24 */ /* 0x000fe2000f8e00ff */
[----:B------:R-:W-:Y:S02]  /*44c0*/  UMOV UR8, 0x0 ;  /* 0x0000000000087882 */ /* 0x000fe40000000000 */
[----:B------:R-:W-:Y:S02]  /*44d0*/  @!P4 R2UR UR10, R10 ;  /* 0x000000000a0ac2ca */ /* 0x000fe400000e0000 */
[----:B------:R-:W-:Y:S11]  /*44e0*/  @!P4 R2UR UR11, R11 ;  /* 0x000000000b0bc2ca */ /* 0x000ff600000e0000 */
[----:B------:R-:W-:Y:S02]  /*44f0*/  @!UPT UIADD3 URZ, UPT, UPT, URZ, URZ, URZ ;  /* 0x000000fffffff290 */ /* 0x000fe4000fffe0ff */
[----:B------:R2:W-:Y:S01]  /*4500*/  @!UP1 UTMALDG.3D [UR40], [UR10], desc[UR8] ;  /* 0x000008280a0095b4 */ /* 0x0005e20008011000 */
[----:B------:R3:W-:Y:S01]  /*4510*/  @!P4 SYNCS.ARRIVE.TRANS64.RED.A0TR RZ, [UR7+0x30], R0 ;  /* 0x00003000ffffc9a7 */ /* 0x0007e20008300407 */
[----:B------:R-:W-:Y:S01]  /*4520*/  SYNCS.ARRIVE.TRANS64.RED.A1T0 RZ, [UR21], RZ ;  /* 0x000000ffffff79a7 */ /* 0x000fe20008100415 */
[----:B---3--:R-:W-:Y:S01]  /*4530*/  @!P4 IMAD.X R0, RZ, RZ, R33, P0 ;  /* 0x000000ffff00c224 */ /* 0x008fe200000e0621 */
[----:B------:R-:W3:Y:S02]  /*4540*/  SYNCS.PHASECHK.TRANS64.TRYWAIT P2, [UR7+0x58], R12 ;  /* 0x0000580cff0075a7 */ /* 0x000ee40008041107 */
[----:B--23--:R-:W-:Y:S05]  /*4550*/  @!P2 BRA `(.L_x_74) ;  /* 0x000000700060a947 */ /* 0x00cfea0003800000 */
.L_x_196:
[----:B------:R-:W-:Y:S01]  /*4560*/  @!P4 R2UR UR9, R9 ;  /* 0x000000000909c2ca */ /* 0x000fe200000e0000 */
[----:B------:R-:W-:Y:S01]  /*4570*/  VOTEU.ALL UP1, P4 ;  /* 0x0000000000ff7886 */ /* 0x000fe20002020000 */
[----:B------:R-:W-:Y:S01]  /*4580*/  @!P4 R2UR UR8, R0 ;  /* 0x000000000008c2ca */ /* 0x000fe200000e0000 */
[----:B------:R-:W-:Y:S01]  /*4590*/  @!P4 IMAD.MOV.U32 R0, RZ, RZ, 0x2000 ;  /* 0x00002000ff00c424 */ /* 0x000fe200078e00ff */
[----:B------:R-:W-:Y:S01]  /*45a0*/  UMOV UR35, UR43 ;  /* 0x0000002b00237c82 */ /* 0x000fe20008000000 */
[----:B------:R-:W-:Y:S01]  /*45b0*/  UPRMT UR15, UR37, 0x654, UR33 ;  /* 0x00000654250f7896 */ /* 0x000fe20008000021 */
[----:B------:R-:W-:Y:S01]  /*45c0*/  @!P4 IADD3 R9, P0, PT, R32, 0x580, RZ ;  /* 0x000005802009c810 */ /* 0x000fe20007f1e0ff */
[----:B------:R-:W-:Y:S02]  /*45d0*/  @!UP1 UIADD3 UR34, UPT, UPT, UR42, 0x10, URZ ;  /* 0x000000102a229890 */ /* 0x000fe4000fffe0ff */
[----:B------:R-:W-:Y:S01]  /*45e0*/  @!UP1 UIADD3 UR32, UPT, UPT, UR7, 0x2200, URZ ;  /* 0x0000220007209890 */ /* 0x000fe2000fffe0ff */
[----:B------:R-:W-:Y:S03]  /*45f0*/  VOTEU.ALL UP1, P4 ;  /* 0x0000000000ff7886 */ /* 0x000fe60002020000 */
        /* <DEDUP_REMOVED lines=13> */
.L_x_198:
[----:B------:R-:W-:Y:S01]  /*46d0*/  @!P4 R2UR UR9, R9 ;  /* 0x000000000909c2ca */ /* 0x000fe200000e0000 */
[----:B------:R-:W-:Y:S01]  /*46e0*/  VOTEU.ALL UP1, P4 ;  /* 0x0000000000ff7886 */ /* 0x000fe20002020000 */
[----:B------:R-:W-:Y:S01]  /*46f0*/  @!P4 R2UR UR8, R0 ;  /* 0x000000000008c2ca */ /* 0x000fe200000e0000 */
[----:B------:R-:W-:Y:S01]  /*4700*/  @!P4 IMAD.MOV.U32 R0, RZ, RZ, 0x2000 ;  /* 0x00002000ff00c424 */ /* 0x000fe200078e00ff */
[----:B------:R-:W-:Y:S01]  /*4710*/  UMOV UR27, UR43 ;  /* 0x0000002b001b7c82 */ /* 0x000fe20008000000 */
[----:B------:R-:W-:Y:S01]  /*4720*/  UMOV UR28, UR36 ;  /* 0x00000024001c7c82 */ /* 0x000fe20008000000 */
[----:B------:R-:W-:Y:S01]  /*4730*/  @!UP1 UIADD3 UR26, UPT, UPT, UR42, 0x20, URZ ;  /* 0x000000202a1a9890 */ /* 0x000fe2000fffe0ff */
[----:B------:R-:W-:Y:S01]  /*4740*/  @!P4 IADD3 R9, P0, PT, R32, 0x580, RZ ;  /* 0x000005802009c810 */ /* 0x000fe20007f1e0ff */
[----:B------:R-:W-:Y:S01]  /*4750*/  @!UP1 UIADD3 UR24, UPT, UPT, UR7, 0x4200, URZ ;  /* 0x0000420007189890 */ /* 0x000fe2000fffe0ff */
[----:B------:R-:W-:Y:S01]  /*4760*/  VOTEU.ALL UP1, P4 ;  /* 0x0000000000ff7886 */ /* 0x000fe20002020000 */
[----:B------:R-:W-:Y:S03]  /*4770*/  UPRMT UR14, UR37, 0x654, UR25 ;  /* 0x00000654250e7896 */ /* 0x000fe60008000019 */
        /* <DEDUP_REMOVED lines=13> */
.L_x_200:
[----:B------:R-:W-:Y:S01]  /*4850*/  @!P4 R2UR UR9, R9 ;  /* 0x000000000909c2ca */ /* 0x000fe200000e0000 */
[----:B------:R-:W-:Y:S01]  /*4860*/  VOTEU.ALL UP1, P4 ;  /* 0x0000000000ff7886 */ /* 0x000fe20002020000 */
[----:B------:R-:W-:Y:S01]  /*4870*/  @!P4 R2UR UR8, R0 ;  /* 0x000000000008c2ca */ /* 0x000fe200000e0000 */
[----:B------:R-:W-:Y:S01]  /*4880*/  @!P4 IMAD.MOV.U32 R0, RZ, RZ, 0x2000 ;  /* 0x00002000ff00c424 */ /* 0x000fe200078e00ff */
[----:B------:R-:W-:Y:S01]  /*4890*/  UMOV UR19, UR43 ;  /* 0x0000002b00137c82 */ /* 0x000fe20008000000 */
[----:B------:R-:W-:Y:S01]  /*48a0*/  UMOV UR20, UR36 ;  /* 0x0000002400147c82 */ /* 0x000fe20008000000 */
[----:B------:R-:W-:Y:S01]  /*48b0*/  @!UP1 UIADD3 UR18, UPT, UPT, UR42, 0x30, URZ ;  /* 0x000000302a129890 */ /* 0x000fe2000fffe0ff */
[----:B------:R-:W-:Y:S01]  /*48c0*/  SHF.L.U32 R20, RZ, 0x1f, RZ ;  /* 0x0000001fff147819 */ /* 0x000fe200000006ff */
[----:B------:R-:W-:Y:S01]  /*48d0*/  @!UP1 UIADD3 UR16, UPT, UPT, UR7, 0x6200, URZ ;  /* 0x0000620007109890 */ /* 0x000fe2000fffe0ff */
[----:B------:R-:W-:Y:S01]  /*48e0*/  @!P4 IADD3 R9, P0, PT, R32, 0x580, RZ ;  /* 0x000005802009c810 */ /* 0x000fe20007f1e0ff */
[----:B------:R-:W-:Y:S01]  /*48f0*/  VOTEU.ALL UP1, P4 ;  /* 0x0000000000ff7886 */ /* 0x000fe20002020000 */
[----:B------:R-:W-:Y:S02]  /*4900*/  UPRMT UR13, UR37, 0x654, UR17 ;  /* 0x00000654250d7896 */ /* 0x000fe40008000011 */
        /* <DEDUP_REMOVED lines=13> */
.L_x_202:
[----:B------:R-:W-:Y:S01]  /*49e0*/  @!P4 R2UR UR9, R9 ;  /* 0x000000000909c2ca */ /* 0x000fe200000e0000 */
[----:B------:R-:W-:Y:S01]  /*49f0*/  VOTEU.ALL UP1, P4 ;  /* 0x0000000000ff7886 */ /* 0x000fe20002020000 */
[----:B------:R-:W-:Y:S01]  /*4a00*/  @!P4 R2UR UR8, R0 ;  /* 0x000000000008c2ca */ /* 0x000fe200000e0000 */
[----:B------:R-:W-:Y:S01]  /*4a10*/  @!P4 IMAD.MOV.U32 R0, RZ, RZ, 0x2000 ;  /* 0x00002000ff00c424 */ /* 0x000fe200078e00ff */
[----:B------:R-:W-:Y:S01]  /*4a20*/  UMOV UR18, 0x0 ;  /* 0x0000000000127882 */ /* 0x000fe20000000000 */
[----:B------:R-:W-:Y:S01]  /*4a30*/  UMOV UR19, 0x10000000 ;  /* 0x1000000000137882 */ /* 0x000fe20000000000 */
[----:B------:R-:W-:Y:S01]  /*4a40*/  @!UP1 UIADD3 UR10, UPT, UPT, UR42, 0x40, URZ ;  /* 0x000000402a0a9890 */ /* 0x000fe2000fffe0ff */
[----:B------:R-:W-:Y:S01]  /*4a50*/  @!P4 IADD3 R9, P0, PT, R32, 0x580, RZ ;  /* 0x000005802009c810 */ /* 0x000fe20007f1e0ff */
[----:B------:R-:W-:Y:S01]  /*4a60*/  UMOV UR11, UR43 ;  /* 0x0000002b000b7c82 */ /* 0x000fe20008000000 */
[----:B------:R-:W-:Y:S04]  /*4a70*/  UMOV UR12, UR36 ;  /* 0x00000024000c7c82 */ /* 0x000fe80008000000 */
[----:B------:R-:W-:Y:S01]  /*4a80*/  IMAD.U32 R10, RZ, RZ, UR9 ;  /* 0x00000009ff0a7e24 */ /* 0x000fe2000f8e00ff */
[----:B------:R-:W-:Y:S01]  /*4a90*/  UMOV UR9, UR41 ;  /* 0x0000002900097c82 */ /* 0x000fe20008000000 */
[----:B------:R-:W-:Y:S01]  /*4aa0*/  IMAD.U32 R11, RZ, RZ, UR8 ;  /* 0x00000008ff0b7e24 */ /* 0x000fe2000f8e00ff */
[----:B------:R-:W-:Y:S02]  /*4ab0*/  @!UP1 UIADD3 UR8, UPT, UPT, UR7, 0x200, URZ ;  /* 0x0000020007089890 */ /* 0x000fe4000fffe0ff */
[----:B------:R-:W-:Y:S01]  /*4ac0*/  @!P4 R2UR UR22, R10 ;  /* 0x000000000a16c2ca */ /* 0x000fe200000e0000 */
[----:B------:R-:W-:Y:S01]  /*4ad0*/  VOTEU.ALL UP1, P4 ;  /* 0x0000000000ff7886 */ /* 0x000fe20002020000 */
        /* <DEDUP_REMOVED lines=8> */
.L_x_204:
        /* <DEDUP_REMOVED lines=9> */
[----:B------:R-:W-:Y:S03]  /*4bf0*/  UMOV UR12, UR36 ;  /* 0x00000024000c7c82 */ /* 0x000fe60008000000 */
[----:B------:R-:W-:Y:S02]  /*4c00*/  @!P4 IMAD.X R21, RZ, RZ, R33, P0 ;  /* 0x000000ffff15c224 */ /* 0x000fe400000e0621 */
        /* <DEDUP_REMOVED lines=11> */
[----:B------:R-:W3:Y:S02]  /*4cc0*/  SYNCS.PHASECHK.TRANS64.TRYWAIT P2, [UR7+0x60], R20 ;  /* 0x00006014ff0075a7 */ /* 0x000ee40008041107 */
[----:B--23--:R-:W-:Y:S05]  /*4cd0*/  @!P2 BRA `(.L_x_79) ;  /* 0x0000006800f8a947 */ /* 0x00cfea0003800000 */
.L_x_206:
[----:B------:R-:W2:Y:S01]  /*4ce0*/  LDC.64 R14, c[0x0][0xb10] ;  /* 0x0002c400ff0e7b82 */ /* 0x000ea20000000a00 */
[----:B------:R-:W-:Y:S01]  /*4cf0*/  @!P4 R2UR UR9, R34 ;  /* 0x000000002209c2ca */ /* 0x000fe200000e0000 */
[----:B------:R-:W-:Y:S01]  /*4d00*/  VOTEU.ALL UP1, P4 ;  /* 0x0000000000ff7886 */ /* 0x000fe20002020000 */
[----:B------:R-:W-:Y:S01]  /*4d10*/  @!P4 R2UR UR8, R21 ;  /* 0x000000001508c2ca */ /* 0x000fe200000e0000 */
[----:B------:R-:W-:Y:S01]  /*4d20*/  @!P4 IMAD.MOV.U32 R21, RZ, RZ, 0x2000 ;  /* 0x00002000ff15c424 */ /* 0x000fe200078e00ff */
[----:B------:R-:W-:Y:S03]  /*4d30*/  UMOV UR18, 0x0 ;  /* 0x0000000000127882 */ /* 0x000fe60000000000 */
[----:B------:R-:W3:Y:S01]  /*4d40*/  LDC.64 R10, c[0x0][0xb18] ;  /* 0x0002c600ff0a7b82 */ /* 0x000ee20000000a00 */
[----:B------:R-:W-:Y:S01]  /*4d50*/  @!UP1 UIADD3 UR10, UPT, UPT, UR42, 0x60, URZ ;  /* 0x000000602a0a9890 */ /* 0x000fe2000fffe0ff */
[----:B------:R-:W-:Y:S01]  /*4d60*/  @P3 SHF.R.U32.HI R24, RZ, 0x10, R29 ;  /* 0x00000010ff183819 */ /* 0x000fe2000001161d */
[----:B------:R-:W-:Y:S01]  /*4d70*/  UMOV UR19, 0x10000000 ;  /* 0x1000000000137882 */ /* 0x000fe20000000000 */
[----:B------:R-:W-:Y:S01]  /*4d80*/  UMOV UR11, UR43 ;  /* 0x0000002b000b7c82 */ /* 0x000fe20008000000 */
[----:B------:R-:W-:Y:S03]  /*4d90*/  UMOV UR12, UR36 ;  /* 0x00000024000c7c82 */ /* 0x000fe60008000000 */
[----:B------:R-:W5:Y:S01]  /*4da0*/  @!P1 LDC R0, c[0x0][0xb20] ;  /* 0x0002c800ff009b82 */ /* 0x000f620000000800 */
[----:B------:R-:W-:Y:S02]  /*4db0*/  VIADD R27, R27, 0x1 ;  /* 0x000000011b1b7836 */ /* 0x000fe40000000000 */
[----:B------:R-:W-:Y:S05]  /*4dc0*/  IMAD.U32 R36, RZ, RZ, UR9 ;  /* 0x00000009ff247e24 */ /* 0x000fea000f8e00ff */
[----:B-1----:R-:W1:Y:S01]  /*4dd0*/  @!P1 LDC R3, c[0x0][0xb0c] ;  /* 0x0002c300ff039b82 */ /* 0x002e620000000800 */
[----:B------:R-:W-:Y:S01]  /*4de0*/  IMAD.U32 R37, RZ, RZ, UR8 ;  /* 0x00000008ff257e24 */ /* 0x000fe2000f8e00ff */
[----:B------:R-:W-:Y:S01]  /*4df0*/  @!UP1 UIADD3 UR8, UPT, UPT, UR7, 0x4200, URZ ;  /* 0x0000420007089890 */ /* 0x000fe2000fffe0ff */
[----:B------:R-:W-:Y:S01]  /*4e00*/  @!P4 R2UR UR20, R36 ;  /* 0x000000002414c2ca */ /* 0x000fe200000e0000 */
[----:B------:R-:W-:Y:S02]  /*4e10*/  VOTEU.ALL UP1, P4 ;  /* 0x0000000000ff7886 */ /* 0x000fe40002020000 */
[----:B------:R-:W-:Y:S01]  /*4e20*/  @!P4 R2UR UR21, R37 ;  /* 0x000000002515c2ca */ /* 0x000fe200000e0000 */
[----:B------:R-:W-:Y:S11]  /*4e30*/  UMOV UR9, UR25 ;  /* 0x0000001900097c82 */ /* 0x000ff60008000000 */
[----:B------:R-:W-:Y:S01]  /*4e40*/  @!UPT UIADD3 URZ, UPT, UPT, URZ, URZ, URZ ;  /* 0x000000fffffff290 */ /* 0x000fe2000fffe0ff */
[----:B------:R1:W-:Y:S01]  /*4e50*/  @!UP1 UTMALDG.3D [UR8], [UR20], desc[UR18] ;  /* 0x00001208140095b4 */ /* 0x0003e20008011000 */
[----:B------:R1:W-:Y:S02]  /*4e60*/  @!P4 SYNCS.ARRIVE.TRANS64.RED.A0TR RZ, [UR7+0x40], R21 ;  /* 0x00004015ffffc9a7 */ /* 0x0003e40008300407 */
[----:B-1----:R-:W-:Y:S01]  /*4e70*/  @!P1 ISETP.NE.AND P2, PT, R3, 0x1, PT ;  /* 0x000000010300980c */ /* 0x002fe20003f45270 */
[C---:B--2---:R-:W-:Y:S01]  /*4e80*/  @!P1 IMAD.HI.U32 R14, R13.reuse, R14, RZ ;  /* 0x0000000e0d0e9227 */ /* 0x044fe200078e00ff */
[----:B---3--:R-:W-:Y:S03]  /*4e90*/  @!P1 ISETP.NE.AND P0, PT, R10, 0x1, PT ;  /* 0x000000010a00980c */ /* 0x008fe60003f05270 */
[C---:B------:R-:W-:Y:S01]  /*4ea0*/  @!P1 IMAD.HI.U32 R11, R8.reuse, R11, RZ ;  /* 0x0000000b080b9227 */ /* 0x040fe200078e00ff */
[----:B------:R-:W-:Y:S04]  /*4eb0*/  @!P1 SHF.R.U32.HI R14, RZ, R15, R14 ;  /* 0x0000000fff0e9219 */ /* 0x000fe8000001160e */
[----:B-----5:R-:W-:Y:S01]  /*4ec0*/  @!P1 SHF.R.U32.HI R9, RZ, R0, R11 ;  /* 0x00000000ff099219 */ /* 0x020fe2000001160b */
[----:B------:R-:W-:Y:S01]  /*4ed0*/  SYNCS.ARRIVE.TRANS64.RED.A1T0 RZ, [UR14], RZ ;  /* 0x000000ffffff79a7 */ /* 0x000fe2000810040e */
[----:B------:R-:W-:Y:S02]  /*4ee0*/  @!P1 SEL R14, R13, R14, !P2 ;  /* 0x0000000e0d0e9207 */ /* 0x000fe40005000000 */
[----:B------:R-:W-:Y:S01]  /*4ef0*/  @!P1 SEL R9, R8, R9, !P0 ;  /* 0x0000000908099207 */ /* 0x000fe20004000000 */
[----:B------:R-:W1:Y:S04]  /*4f00*/  SYNCS.PHASECHK.TRANS64.TRYWAIT P5, [UR7+0x68], R20 ;  /* 0x00006814ff0075a7 */ /* 0x000e6800080a1107 */
[----:B------:R-:W-:Y:S02]  /*4f10*/  @!P1 IMAD.IADD R0, R9, 0x1, -R14 ;  /* 0x0000000109009824 */ /* 0x000fe400078e0a0e */
[----:B------:R-:W-:Y:S02]  /*4f20*/  @!P1 IMAD.IADD R9, R14, 0x1, -R9 ;  /* 0x000000010e099824 */ /* 0x000fe400078e0a09 */
[----:B------:R-:W-:Y:S02]  /*4f30*/  @!P1 IMAD R13, R0, R3, R13 ;  /* 0x00000003000d9224 */ /* 0x000fe400078e020d */
[----:B------:R-:W-:Y:S01]  /*4f40*/  @!P1 IMAD R8, R9, R10, R8 ;  /* 0x0000000a09089224 */ /* 0x000fe200078e0208 */
[----:B-1----:R-:W-:Y:S06]  /*4f50*/  @!P5 BRA `(.L_x_80) ;  /* 0x000000680070d947 */ /* 0x002fec0003800000 */
.L_x_208:
[----:B-1----:R-:W-:Y:S01]  /*4f60*/  @!P4 IADD3 R3, P0, PT, R32, 0x580, RZ ;  /* 0x000005802003c810 */ /* 0x002fe20007f1e0ff */
[----:B------:R-:W-:Y:S01]  /*4f70*/  VOTEU.ALL UP1, P4 ;  /* 0x0000000000ff7886 */ /* 0x000fe20002020000 */
[----:B------:R-:W-:Y:S01]  /*4f80*/  UMOV UR18, 0x0 ;  /* 0x0000000000127882 */ /* 0x000fe20000000000 */
[----:B------:R-:W-:Y:S01]  /*4f90*/  UMOV UR19, 0x10000000 ;  /* 0x1000000000137882 */ /* 0x000fe20000000000 */
[----:B------:R-:W-:Y:S01]  /*4fa0*/  @!P4 R2UR UR9, R3 ;  /* 0x000000000309c2ca */ /* 0x000fe200000e0000 */
[----:B------:R-:W-:Y:S01]  /*4fb0*/  @!P4 IMAD.X R0, RZ, RZ, R33, P0 ;  /* 0x000000ffff00c224 */ /* 0x000fe200000e0621 */
[----:B------:R-:W-:Y:S01]  /*4fc0*/  @!UP1 UIADD3 UR10, UPT, UPT, UR42, 0x70, URZ ;  /* 0x000000702a0a9890 */ /* 0x000fe2000fffe0ff */
[----:B------:R-:W-:Y:S01]  /*4fd0*/  ISETP.NE.AND P0, PT, R27, 0x2, PT ;  /* 0x000000021b00780c */ /* 0x000fe20003f05270 */
[----:B------:R-:W-:Y:S01]  /*4fe0*/  UMOV UR11, UR43 ;  /* 0x0000002b000b7c82 */ /* 0x000fe20008000000 */
[----:B------:R-:W-:Y:S01]  /*4ff0*/  UMOV UR12, UR36 ;  /* 0x00000024000c7c82 */ /* 0x000fe20008000000 */
[----:B------:R-:W-:Y:S01]  /*5000*/  @!P4 R2UR UR8, R0 ;  /* 0x000000000008c2ca */ /* 0x000fe200000e0000 */
[----:B------:R-:W-:Y:S01]  /*5010*/  IMAD.IADD R20, R8, 0x1, R66 ;  /* 0x0000000108147824 */ /* 0x000fe200078e0242 */
[----:B------:R-:W-:Y:S01]  /*5020*/  @P3 R2UR UR36, R24 ;  /* 0x00000000182432ca */ /* 0x000fe200000e0000 */
[----:B------:R-:W-:Y:S01]  /*5030*/  IMAD.IADD R21, R13, 0x1, R68 ;  /* 0x000000010d157824 */ /* 0x000fe200078e0244 */
[----:B------:R-:W-:Y:S02]  /*5040*/  SEL R0, RZ, 0x1, P0 ;  /* 0x00000001ff007807 */ /* 0x000fe40000000000 */
[----:B------:R-:W-:Y:S01]  /*5050*/  SEL R27, R27, RZ, P0 ;  /* 0x000000ff1b1b7207 */ /* 0x000fe20000000000 */
[----:B------:R-:W-:Y:S01]  /*5060*/  IMAD.U32 R10, RZ, RZ, UR9 ;  /* 0x00000009ff0a7e24 */ /* 0x000fe2000f8e00ff */
[----:B------:R-:W-:Y:S01]  /*5070*/  UMOV UR9, UR17 ;  /* 0x0000001100097c82 */ /* 0x000fe20008000000 */
[----:B------:R-:W-:Y:S03]  /*5080*/  LOP3.LUT R25, R25, R0, RZ, 0x3c, !PT ;  /* 0x0000000019197212 */ /* 0x000fe600078e3cff */
[----:B------:R-:W-:Y:S01]  /*5090*/  @!P4 R2UR UR14, R10 ;  /* 0x000000000a0ec2ca */ /* 0x000fe200000e0000 */
[----:B------:R-:W-:Y:S01]  /*50a0*/  IMAD.U32 R11, RZ, RZ, UR8 ;  /* 0x00000008ff0b7e24 */ /* 0x000fe2000f8e00ff */
[----:B------:R-:W-:Y:S01]  /*50b0*/  @!UP1 UIADD3 UR8, UPT, UPT, UR7, 0x6200, URZ ;  /* 0x0000620007089890 */ /* 0x000fe2000fffe0ff */
[----:B------:R-:W-:Y:S03]  /*50c0*/  VOTEU.ALL UP1, P4 ;  /* 0x0000000000ff7886 */ /* 0x000fe60002020000 */
[----:B------:R-:W-:Y:S11]  /*50d0*/  @!P4 R2UR UR15, R11 ;  /* 0x000000000b0fc2ca */ /* 0x000ff600000e0000 */
[----:B------:R-:W-:Y:S02]  /*50e0*/  @!UPT UIADD3 URZ, UPT, UPT, URZ, URZ, URZ ;  /* 0x000000fffffff290 */ /* 0x000fe4000fffe0ff */
[----:B------:R2:W-:Y:S01]  /*50f0*/  @!UP1 UTMALDG.3D [UR8], [UR14], desc[UR18] ;  /* 0x000012080e0095b4 */ /* 0x0005e20008011000 */
[----:B------:R2:W-:Y:S01]  /*5100*/  @!P4 SYNCS.ARRIVE.TRANS64.RED.A0TR RZ, [UR7+0x48], R23 ;  /* 0x00004817ffffc9a7 */ /* 0x0005e20008300407 */
[----:B------:R-:W-:Y:S01]  /*5110*/  UPLOP3.LUT UP1, UPT, UPT, UPT, UPT, 0x80, 0x8 ;  /* 0x000000000008789c */ /* 0x000fe20003f2f070 */
[----:B------:R-:W-:Y:S01]  /*5120*/  SYNCS.ARRIVE.TRANS64.RED.A1T0 RZ, [UR13], RZ ;  /* 0x000000ffffff79a7 */ /* 0x000fe2000810040d */
[----:B------:R-:W-:Y:S09]  /*5130*/  @P3 BRA `(.L_x_81) ;  /* 0xffffffec00103947 */ /* 0x000ff2000383ffff */
[----:B------:R-:W1:Y:S02]  /*5140*/  SYNCS.PHASECHK.TRANS64.TRYWAIT P0, [UR7+0x50], R12 ;  /* 0x0000500cff0075a7 */ /* 0x000e640008001107 */
[----:B-1----:R-:W-:Y:S05]  /*5150*/  @!P0 BRA `(.L_x_82) ;  /* 0x0000006800088947 */ /* 0x002fea0003800000 */
.L_x_210:
[----:B------:R-:W3:Y:S02]  /*5160*/  SYNCS.PHASECHK.TRANS64.TRYWAIT P0, [UR7+0x58], R12 ;  /* 0x0000580cff0075a7 */ /* 0x000ee40008001107 */
[----:B---3--:R-:W-:Y:S05]  /*5170*/  @!P0 BRA `(.L_x_83) ;  /* 0x0000006800188947 */ /* 0x008fea0003800000 */
.L_x_212:
[----:B------:R-:W3:Y:S01]  /*5180*/  SYNCS.PHASECHK.TRANS64.TRYWAIT P0, [UR7+0x60], R12 ;  /* 0x0000600cff0075a7 */ /* 0x000ee20008001107 */
[----:B------:R-:W-:Y:S01]  /*5190*/  HFMA2 R0, -RZ, RZ, 0, 5.9604644775390625e-08 ;  /* 0x00000001ff007431 */ /* 0x000fe200000001ff */
[----:B---3--:R-:W-:Y:S06]  /*51a0*/  @!P0 BRA `(.L_x_84) ;  /* 0x0000006800248947 */ /* 0x008fec0003800000 */
.L_x_214:
[----:B------:R-:W-:Y:S02]  /*51b0*/  MOV R2, UR7 ;  /* 0x0000000700027c02 */ /* 0x000fe40008000f00 */
[----:B-1----:R-:W-:-:S07]  /*51c0*/  SHF.L.U32 R3, R0, 0x1f, RZ ;  /* 0x0000001f00037819 */ /* 0x002fce00000006ff */
.L_x_85:
[----:B-1----:R1:W3:Y:S02]  /*51d0*/  SYNCS.PHASECHK.TRANS64.TRYWAIT P0, [R2+URZ+0x68], R3 ;  /* 0x00006803020075a7 */ /* 0x0022e400080011ff */
[----:B---3--:R-:W-:Y:S05]  /*51e0*/  @!P0 NANOSLEEP.SYNCS 0x989680 ;  /* 0x009896800000895d */ /* 0x008fea0003900000 */
[----:B------:R-:W3:Y:S02]  /*51f0*/  @!P0 SYNCS.PHASECHK.TRANS64 P0, [R2+URZ+0x68], R3 ;  /* 0x00006803020085a7 */ /* 0x000ee400080010ff */
[----:B--23--:R-:W-:Y:S05]  /*5200*/  @P0 EXIT ;  /* 0x000000000000094d */ /* 0x00cfea0003800000 */
[----:B------:R-:W-:Y:S05]  /*5210*/  BRA `(.L_x_85) ;  /* 0xfffffffc00ec7947 */ /* 0x000fea000383ffff */
.L_x_66:
[----:B------:R-:W-:-:S06]  /*5220*/  UISETP.GE.AND UP1, UPT, UR8, 0x4, UPT ;  /* 0x000000040800788c */ /* 0x000fcc000bf26270 */
[----:B------:R-:W-:-:S13]  /*5230*/  PLOP3.LUT P0, PT, PT, PT, UP1, 0x80, 0x8 ;  /* 0x000000000008781c */ /* 0x000fda0003f0f018 */
[----:B------:R-:W-:Y:S05]  /*5240*/  @!P0 EXIT ;  /* 0x000000000000894d */ /* 0x000fea0003800000 */
[----:B------:R-:W-:Y:S01]  /*5250*/  BAR.SYNC.DEFER_BLOCKING 0x6, 0xa0 ;  /* 0x0182800000007b1d */ /* 0x000fe20000010000 */
[C---:B------:R-:W-:Y:S01]  /*5260*/  IMAD.SHL.U32 R3, R80.reuse, 0x10, RZ ;  /* 0x0000001050037824 */ /* 0x040fe200078e00ff */
[C---:B------:R-:W-:Y:S01]  /*5270*/  SHF.L.U32 R33, R80.reuse, 0x10, RZ ;  /* 0x0000001050217819 */ /* 0x040fe200000006ff */
[C---:B------:R-:W-:Y:S01]  /*5280*/  IMAD.SHL.U32 R2, R80.reuse, 0x2, RZ ;  /* 0x0000000250027824 */ /* 0x040fe200078e00ff */
[C---:B------:R-:W-:Y:S01]  /*5290*/  LOP3.LUT R81, R80.reuse, 0x60, RZ, 0xc0, !PT ;  /* 0x0000006050517812 */ /* 0x040fe200078ec0ff */
[----:B------:R-:W-:Y:S01]  /*52a0*/  HFMA2 R75, -RZ, RZ, 0, 0 ;  /* 0x00000000ff4b7431 */ /* 0x000fe200000001ff */
[----:B------:R-:W-:Y:S02]  /*52b0*/  UMOV UR48, 0x400 ;  /* 0x0000040000307882 */ /* 0x000fe40000000000 */
[----:B------:R-:W1:Y:S01]  /*52c0*/  LDC R71, c[0x0][0x370] ;  /* 0x0000dc00ff477b82 */ /* 0x000e620000000800 */
[----:B------:R-:W-:Y:S01]  /*52d0*/  ULEA UR48, UR37, UR48, 0x18 ;  /* 0x0000003025307291 */ /* 0x000fe2000f8ec0ff */
[----:B------:R-:W-:Y:S01]  /*52e0*/  LOP3.LUT R5, R3, 0x60, RZ, 0xc0, !PT ;  /* 0x0000006003057812 */ /* 0x000fe200078ec0ff */
[----:B------:R-:W-:Y:S01]  /*52f0*/  IMAD.MOV.U32 R30, RZ, RZ, RZ ;  /* 0x000000ffff1e7224 */ /* 0x000fe200078e00ff */
[----:B------:R-:W-:Y:S01]  /*5300*/  LOP3.LUT R78, R80, 0x2, RZ, 0xc0, !PT ;  /* 0x00000002504e7812 */ /* 0x000fe200078ec0ff */
[----:B------:R-:W-:Y:S01]  /*5310*/  UIADD3 UR4, UPT, UPT, UR48, 0x200, URZ ;  /* 0x0000020030047890 */ /* 0x000fe2000fffe0ff */
[----:B------:R-:W-:Y:S01]  /*5320*/  LOP3.LUT R2, R5, 0xc, R2, 0xf8, !PT ;  /* 0x0000000c05027812 */ /* 0x000fe200078ef802 */
[----:B------:R-:W-:Y:S01]  /*5330*/  IMAD.MOV.U32 R84, RZ, RZ, RZ ;  /* 0x000000ffff547224 */ /* 0x000fe200078e00ff */
[----:B------:R-:W2:Y:S01]  /*5340*/  LDC R28, c[0x0][0xb0c] ;  /* 0x0002c300ff1c7b82 */ /* 0x000ea20000000800 */
[----:B------:R-:W-:Y:S01]  /*5350*/  LOP3.LUT R33, R33, 0x600000, RZ, 0xc0, !PT ;  /* 0x0060000021217812 */ /* 0x000fe200078ec0ff */
[----:B------:R-:W4:Y:S01]  /*5360*/  LDCU.64 UR52, c[0x0][0x348] ;  /* 0x00006900ff3477ac */ /* 0x000f220008000a00 */
[----:B------:R-:W-:Y:S01]  /*5370*/  IMAD.U32 R73, RZ, RZ, UR4 ;  /* 0x00000004ff497e24 */ /* 0x000fe2000f8e00ff */
[----:B------:R-:W-:-:S02]  /*5380*/  LOP3.LUT R2, R2, 0x790, R3, 0xf8, !PT ;  /* 0x0000079002027812 */ /* 0x000fc400078ef803 */
[----:B------:R-:W-:Y:S01]  /*5390*/  LOP3.LUT R80, R80, 0x4, RZ, 0xc0, !PT ;  /* 0x0000000450507812 */ /* 0x000fe200078ec0ff */
[----:B------:R-:W1:Y:S01]  /*53a0*/  LDCU.64 UR38, c[0x0][0x888] ;  /* 0x00011100ff2677ac */ /* 0x000e620008000a00 */
[----:B------:R-:W1:Y:S01]  /*53b0*/  LDC R69, c[0x0][0xb20] ;  /* 0x0002c800ff457b82 */ /* 0x000e620000000800 */
[----:B------:R-:W3:Y:S01]  /*53c0*/  LDS R0, [UR48+0x130] ;  /* 0x00013030ff007984 */ /* 0x000ee20008000800 */
[----:B------:R-:W-:Y:S01]  /*53d0*/  LEA R79, R2, R73, 0x2 ;  /* 0x00000049024f7211 */ /* 0x000fe200078e10ff */
[----:B------:R-:W1:Y:S01]  /*53e0*/  LDCU.64 UR44, c[0x0][0x890] ;  /* 0x00011200ff2c77ac */ /* 0x000e620008000a00 */
[----:B------:R-:W-:-:S03]  /*53f0*/  MOV R76, RZ ;  /* 0x000000ff004c7202 */ /* 0x000fc60000000f00 */
[--C-:B------:R-:W-:Y:S01]  /*5400*/  IMAD R78, R78, -0x10, R79.reuse ;  /* 0xfffffff04e4e7824 */ /* 0x100fe200078e024f */
[----:B------:R-:W1:Y:S01]  /*5410*/  LDC R27, c[0x0][0xb30] ;  /* 0x0002cc00ff1b7b82 */ /* 0x000e620000000800 */
[----:B------:R-:W-:Y:S01]  /*5420*/  IMAD R77, R80, -0x10, R79 ;  /* 0xfffffff0504d7824 */ /* 0x000fe200078e024f */
[----:B------:R-:W-:Y:S01]  /*5430*/  UMOV UR49, URZ ;  /* 0x000000ff00317c82 */ /* 0x000fe20008000000 */
[----:B------:R-:W-:-:S05]  /*5440*/  UMOV UR51, URZ ;  /* 0x000000ff00337c82 */ /* 0x000fca0008000000 */
[----:B------:R-:W1:Y:S08]  /*5450*/  LDC.64 R64, c[0x0][0xb10] ;  /* 0x0002c400ff407b82 */ /* 0x000e700000000a00 */
[----:B------:R-:W1:Y:S08]  /*5460*/  LDC.64 R24, c[0x0][0xb18] ;  /* 0x0002c600ff187b82 */ /* 0x000e700000000a00 */
[----:B------:R-:W1:Y:S08]  /*5470*/  LDC.64 R22, c[0x0][0xb28] ;  /* 0x0002ca00ff167b82 */ /* 0x000e700000000a00 */
[----:B------:R-:W1:Y:S01]  /*5480*/  LDC.64 R62, c[0x0][0x8b0] ;  /* 0x00022c00ff3e7b82 */ /* 0x000e620000000a00 */
[----:B---3--:R-:W-:-:S07]  /*5490*/  IMAD.IADD R33, R0, 0x1, R33 ;  /* 0x0000000100217824 */ /* 0x008fce00078e0221 */
[----:B------:R-:W3:Y:S08]  /*54a0*/  LDC.64 R60, c[0x0][0x8a8] ;  /* 0x00022a00ff3c7b82 */ /* 0x000ef00000000a00 */
[----:B--2-4-:R-:W1:Y:S02]  /*54b0*/  LDC R70, c[0x0][0x374] ;  /* 0x0000dd00ff467b82 */ /* 0x014e640000000800 */
.L_x_161:
[C---:B------:R-:W-:Y:S02]  /*54c0*/  LEA R0, R84.reuse, UR48, 0x3 ;  /* 0x0000003054007c11 */ /* 0x040fe4000f8e18ff */
[----:B------:R-:W-:Y:S02]  /*54d0*/  SHF.L.U32 R3, R75, 0x1f, RZ ;  /* 0x0000001f4b037819 */ /* 0x000fe400000006ff */
[----:B-1----:R-:W-:Y:S02]  /*54e0*/  LEA R16, R84, UR48, 0x4 ;  /* 0x0000003054107c11 */ /* 0x002fe4000f8e20ff */
[----:B------:R-:W2:Y:S02]  /*54f0*/  SYNCS.PHASECHK.TRANS64.TRYWAIT P0, [R0+URZ+0x80], R3 ;  /* 0x00008003000075a7 */ /* 0x000ea400080011ff */
[----:B--23--:R-:W-:Y:S05]  /*5500*/  @!P0 BRA `(.L_x_86) ;  /* 0x0000006400648947 */ /* 0x00cfea0003800000 */
.L_x_215:
[----:B------:R-:W4:Y:S01]  /*5510*/  LDC.64 R12, c[0x0][0xb10] ;  /* 0x0002c400ff0c7b82 */ /* 0x000f220000000a00 */
[----:B------:R-:W3:Y:S01]  /*5520*/  LDS.128 R16, [R16+0x110] ;  /* 0x0001100010107984 */ /* 0x000ee20000000c00 */
[----:B-1----:R-:W-:Y:S01]  /*5530*/  ISETP.NE.AND P1, PT, R27, 0x1, PT ;  /* 0x000000011b00780c */ /* 0x002fe20003f25270 */
[----:B--2---:R-:W-:Y:S01]  /*5540*/  VIADD R0, R0, 0x90 ;  /* 0x0000009000007836 */ /* 0x004fe20000000000 */
[----:B------:R-:W-:Y:S04]  /*5550*/  ISETP.GE.AND P0, PT, R26, 0x1, PT ;  /* 0x000000011a00780c */ /* 0x000fe80003f06270 */
[----:B------:R-:W1:Y:S01]  /*5560*/  LDC.64 R10, c[0x0][0xb18] ;  /* 0x0002c600ff0a7b82 */ /* 0x000e620000000a00 */
[----:B------:R-:W-:Y:S01]  /*5570*/  PRMT R0, RZ, 0x654, R0 ;  /* 0x00000654ff007816 */ /* 0x000fe20000000000 */
[----:B------:R-:W-:Y:S01]  /*5580*/  @!PT LDS RZ, [RZ] ;  /* 0x00000000fffff984 */ /* 0x000fe20000000800 */
[----:B------:R-:W-:Y:S01]  /*5590*/  @!PT LDS RZ, [RZ] ;  /* 0x00000000fffff984 */ /* 0x000fe20000000800 */
[----:B------:R-:W-:Y:S01]  /*55a0*/  @!PT LDS RZ, [RZ] ;  /* 0x00000000fffff984 */ /* 0x000fe20000000800 */
[----:B------:R-:W-:Y:S01]  /*55b0*/  @!PT LDS RZ, [RZ] ;  /* 0x00000000fffff984 */ /* 0x000fe20000000800 */
[----:B------:R2:W-:Y:S06]  /*55c0*/  MEMBAR.ALL.CTA ;  /* 0x0000000000007992 */ /* 0x0005ec0000008000 */
[----:B--2---:R-:W2:Y:S01]  /*55d0*/  FENCE.VIEW.ASYNC.S ;  /* 0x00000000000073c6 */ /* 0x004ea20000000000 */
[----:B------:R-:W1:Y:S08]  /*55e0*/  @!P1 LDC R14, c[0x0][0xb20] ;  /* 0x0002c800ff0e9b82 */ /* 0x000e700000000800 */
[----:B------:R-:W1:Y:S01]  /*55f0*/  @!P1 LDC R9, c[0x0][0xb0c] ;  /* 0x0002c300ff099b82 */ /* 0x000e620000000800 */
[----:B--2---:R2:W-:Y:S01]  /*5600*/  SYNCS.ARRIVE.TRANS64.RED.A1T0 RZ, [R0+URZ], RZ ;  /* 0x000000ff00ff79a7 */ /* 0x0045e200081004ff */
[----:B---3--:R-:W-:Y:S04]  /*5610*/  LOP3.LUT P4, RZ, R18, 0x1, RZ, 0xc0, !PT ;  /* 0x0000000112ff7812 */ /* 0x008fe8000788c0ff */
[----:B------:R-:W-:Y:S09]  /*5620*/  P2R R82, PR, RZ, 0x10 ;  /* 0x00000010ff527803 */ /* 0x000ff20000000000 */
[----:B------:R-:W-:Y:S02]  /*5630*/  @P4 MOV R31, R16 ;  /* 0x00000010001f4202 */ /* 0x000fe40000000f00 */
[----:B------:R-:W-:Y:S01]  /*5640*/  @P4 LOP3.LUT R29, R17, 0xffff, RZ, 0xc0, !PT ;  /* 0x0000ffff111d4812 */ /* 0x000fe200078ec0ff */
[----:B--2-4-:R-:W-:Y:S06]  /*5650*/  @!P0 BRA `(.L_x_87) ;  /* 0x0000000000a48947 */ /* 0x014fec0003800000 */
[----:B------:R-:W-:Y:S01]  /*5660*/  IMAD.HI.U32 R36, R70, R25, RZ ;  /* 0x0000001946247227 */ /* 0x000fe200078e00ff */
[----:B------:R-:W-:Y:S02]  /*5670*/  ISETP.NE.AND P0, PT, R24, 0x1, PT ;  /* 0x000000011800780c */ /* 0x000fe40003f05270 */
[----:B------:R-:W-:Y:S01]  /*5680*/  ISETP.NE.AND P2, PT, R26, 0x1, PT ;  /* 0x000000011a00780c */ /* 0x000fe20003f45270 */
[-C--:B------:R-:W-:Y:S01]  /*5690*/  IMAD.HI.U32 R34, R71, R64.reuse, RZ ;  /* 0x0000004047227227 */ /* 0x080fe200078e00ff */
[----:B------:R-:W-:Y:S02]  /*56a0*/  SHF.R.U32.HI R37, RZ, R69, R36 ;  /* 0x00000045ff257219 */ /* 0x000fe40000011624 */
[----:B------:R-:W-:Y:S01]  /*56b0*/  ISETP.NE.AND P3, PT, R28, 0x1, PT ;  /* 0x000000011c00780c */ /* 0x000fe20003f65270 */
[----:B------:R-:W-:Y:S01]  /*56c0*/  IMAD.HI.U32 R40, R29, R25, RZ ;  /* 0x000000191d287227 */ /* 0x000fe200078e00ff */
[----:B------:R-:W-:Y:S02]  /*56d0*/  SHF.R.U32.HI R34, RZ, R65, R34 ;  /* 0x00000041ff227219 */ /* 0x000fe40000011622 */
[----:B------:R-:W-:Y:S01]  /*56e0*/  SEL R3, R70, R37, !P0 ;  /* 0x0000002546037207 */ /* 0x000fe20004000000 */
[----:B------:R-:W-:Y:S01]  /*56f0*/  IMAD.HI.U32 R38, R31, R64, RZ ;  /* 0x000000401f267227 */ /* 0x000fe200078e00ff */
[----:B------:R-:W-:Y:S03]  /*5700*/  SEL R7, R71, R34, !P3 ;  /* 0x0000002247077207 */ /* 0x000fe60005800000 */
[-C--:B------:R-:W-:Y:S01]  /*5710*/  IMAD.HI.U32 R34, R3, R22.reuse, RZ ;  /* 0x0000001603227227 */ /* 0x080fe200078e00ff */
[----:B------:R-:W-:Y:S03]  /*5720*/  SHF.R.U32.HI R38, RZ, R65, R38 ;  /* 0x00000041ff267219 */ /* 0x000fe60000011626 */
[----:B------:R-:W-:Y:S01]  /*5730*/  IMAD.HI.U32 R36, R7, R22, RZ ;  /* 0x0000001607247227 */ /* 0x000fe200078e00ff */
[----:B------:R-:W-:Y:S02]  /*5740*/  @P2 SHF.R.U32.HI R3, RZ, R23, R34 ;  /* 0x00000017ff032219 */ /* 0x000fe40000011622 */
[----:B------:R-:W-:Y:S02]  /*5750*/  SHF.R.U32.HI R34, RZ, R69, R40 ;  /* 0x00000045ff227219 */ /* 0x000fe40000011628 */
[----:B------:R-:W-:Y:S01]  /*5760*/  @P2 SHF.R.U32.HI R7, RZ, R23, R36 ;  /* 0x00000017ff072219 */ /* 0x000fe20000011624 */
[C---:B------:R-:W-:Y:S01]  /*5770*/  IMAD R2, R26.reuse, R3, RZ ;  /* 0x000000031a027224 */ /* 0x040fe200078e02ff */
[----:B------:R-:W-:Y:S02]  /*5780*/  SEL R5, R29, R34, !P0 ;  /* 0x000000221d057207 */ /* 0x000fe40004000000 */
[----:B------:R-:W-:Y:S01]  /*5790*/  SEL R3, R31, R38, !P3 ;  /* 0x000000261f037207 */ /* 0x000fe20005800000 */
[----:B------:R-:W-:Y:S01]  /*57a0*/  IMAD R4, R26, R7, RZ ;  /* 0x000000071a047224 */ /* 0x000fe200078e02ff */
[C---:B------:R-:W-:Y:S01]  /*57b0*/  ISETP.GE.AND P0, PT, R5.reuse, R2, PT ;  /* 0x000000020500720c */ /* 0x040fe20003f06270 */
[----:B------:R-:W-:Y:S03]  /*57c0*/  IMAD.HI.U32 R6, R5, R22, RZ ;  /* 0x0000001605067227 */ /* 0x000fe600078e00ff */
[----:B------:R-:W-:Y:S01]  /*57d0*/  ISETP.GE.OR P0, PT, R3, R4, P0 ;  /* 0x000000040300720c */ /* 0x000fe20000706670 */
[----:B------:R-:W-:Y:S01]  /*57e0*/  IMAD.MOV R4, RZ, RZ, -R3 ;  /* 0x000000ffff047224 */ /* 0x000fe200078e0a03 */
[-C--:B------:R-:W-:Y:S03]  /*57f0*/  SHF.R.U32.HI R6, RZ, R23.reuse, R6 ;  /* 0x00000017ff067219 */ /* 0x080fe60000011606 */
[----:B------:R-:W-:Y:S01]  /*5800*/  IMAD R31, R28, R4, R31 ;  /* 0x000000041c1f7224 */ /* 0x000fe200078e021f */
[----:B------:R-:W-:Y:S05]  /*5810*/  SEL R15, R5, R6, !P2 ;  /* 0x00000006050f7207 */ /* 0x000fea0005000000 */
[----:B------:R-:W-:Y:S02]  /*5820*/  IMAD.MOV R6, RZ, RZ, -R15 ;  /* 0x000000ffff067224 */ /* 0x000fe400078e0a0f */
[C---:B------:R-:W-:Y:S04]  /*5830*/  @!P0 IMAD.HI.U32 R2, R3.reuse, R22, RZ ;  /* 0x0000001603028227 */ /* 0x040fe800078e00ff */
[----:B------:R-:W-:Y:S01]  /*5840*/  IMAD R6, R26, R6, R5 ;  /* 0x000000061a067224 */ /* 0x000fe200078e0205 */
[----:B------:R-:W-:Y:S04]  /*5850*/  @!P0 SHF.R.U32.HI R2, RZ, R23, R2 ;  /* 0x00000017ff028219 */ /* 0x000fe80000011602 */
[----:B------:R-:W-:Y:S02]  /*5860*/  @!P0 SEL R0, R3, R2, !P2 ;  /* 0x0000000203008207 */ /* 0x000fe40005000000 */
[----:B------:R-:W-:Y:S02]  /*5870*/  IADD3 R2, PT, PT, -R5, RZ, RZ ;  /* 0x000000ff05027210 */ /* 0x000fe40007ffe1ff */
[----:B------:R-:W-:Y:S01]  /*5880*/  @!P0 IADD3 R8, PT, PT, R15, -R0, RZ ;  /* 0x800000000f088210 */ /* 0x000fe20007ffe0ff */
[----:B------:R-:W-:Y:S02]  /*5890*/  @!P0 IMAD R0, R7, R6, R0 ;  /* 0x0000000607008224 */ /* 0x000fe400078e0200 */
[----:B------:R-:W-:Y:S02]  /*58a0*/  IMAD R29, R24, R2, R29 ;  /* 0x00000002181d7224 */ /* 0x000fe400078e021d */
[----:B------:R-:W-:Y:S02]  /*58b0*/  @!P0 IMAD R5, R8, R26, R3 ;  /* 0x0000001a08058224 */ /* 0x000fe400078e0203 */
[----:B------:R-:W-:Y:S04]  /*58c0*/  @!P0 IMAD.MOV.U32 R3, RZ, RZ, R0 ;  /* 0x000000ffff038224 */ /* 0x000fe800078e0000 */
[----:B------:R-:W-:Y:S02]  /*58d0*/  IMAD R31, R3, R28, R31 ;  /* 0x0000001c031f7224 */ /* 0x000fe400078e021f */
[----:B------:R-:W-:Y:S07]  /*58e0*/  IMAD R29, R5, R24, R29 ;  /* 0x00000018051d7224 */ /* 0x000fee00078e021d */
.L_x_87:
[----:B-1----:R-:W-:Y:S01]  /*58f0*/  @!P1 ISETP.NE.AND P0, PT, R10, 0x1, PT ;  /* 0x000000010a00980c */ /* 0x002fe20003f05270 */
[----:B------:R-:W-:Y:S01]  /*5900*/  @!P1 IMAD.HI.U32 R3, R29, R11, RZ ;  /* 0x0000000b1d039227 */ /* 0x000fe200078e00ff */
[----:B------:R-:W-:Y:S01]  /*5910*/  R2UR UR42, R21 ;  /* 0x00000000152a72ca */ /* 0x000fe200000e0000 */
[----:B------:R-:W-:Y:S01]  /*5920*/  BSSY.RECONVERGENT B6, `(.L_x_88) ;  /* 0x0000031000067945 */ /* 0x000fe20003800200 */
[----:B------:R-:W-:Y:S01]  /*5930*/  R2UR UR41, R20 ;  /* 0x00000000142972ca */ /* 0x000fe200000e0000 */
[----:B------:R-:W-:Y:S01]  /*5940*/  @!P1 IMAD.HI.U32 R0, R31, R12, RZ ;  /* 0x0000000c1f009227 */ /* 0x000fe200078e00ff */
[----:B------:R-:W-:Y:S02]  /*5950*/  @!P1 SHF.R.U32.HI R2, RZ, R14, R3 ;  /* 0x0000000eff029219 */ /* 0x000fe40000011603 */
[----:B------:R-:W-:Y:S01]  /*5960*/  @!P1 ISETP.NE.AND P2, PT, R9, 0x1, PT ;  /* 0x000000010900980c */ /* 0x000fe20003f45270 */
[----:B------:R-:W-:Y:S01]  /*5970*/  VIADD R84, R84, 0x1 ;  /* 0x0000000154547836 */ /* 0x000fe20000000000 */
[----:B------:R-:W-:Y:S02]  /*5980*/  @!P1 SEL R2, R29, R2, !P0 ;  /* 0x000000021d029207 */ /* 0x000fe40004000000 */
[----:B------:R-:W-:Y:S02]  /*5990*/  @!P1 SHF.R.U32.HI R0, RZ, R13, R0 ;  /* 0x0000000dff009219 */ /* 0x000fe40000011600 */
[----:B------:R-:W-:Y:S01]  /*59a0*/  LOP3.LUT P0, RZ, R73, 0x1b0, RZ, 0xc0, !PT ;  /* 0x000001b049ff7812 */ /* 0x000fe2000780c0ff */
[----:B------:R-:W-:Y:S01]  /*59b0*/  USHF.L.U32 UR42, UR42, 0x7, URZ ;  /* 0x000000072a2a7899 */ /* 0x000fe200080006ff */
[----:B------:R-:W-:Y:S01]  /*59c0*/  @!P1 SEL R3, R31, R0, !P2 ;  /* 0x000000001f039207 */ /* 0x000fe20005000000 */
[----:B------:R-:W-:Y:S01]  /*59d0*/  USHF.L.U32 UR41, UR41, 0x7, URZ ;  /* 0x0000000729297899 */ /* 0x000fe200080006ff */
[----:B------:R-:W-:Y:S03]  /*59e0*/  @P4 SHF.R.U32.HI R74, RZ, 0x10, R17 ;  /* 0x00000010ff4a4819 */ /* 0x000fe60000011611 */
[----:B------:R-:W-:Y:S02]  /*59f0*/  @!P1 IMAD.IADD R0, R2, 0x1, -R3 ;  /* 0x0000000102009824 */ /* 0x000fe400078e0a03 */
[----:B------:R-:W-:Y:S02]  /*5a00*/  @!P1 IMAD.IADD R2, R3, 0x1, -R2 ;  /* 0x0000000103029824 */ /* 0x000fe400078e0a02 */
[----:B------:R-:W-:Y:S02]  /*5a10*/  @!P1 IMAD R31, R0, R9, R31 ;  /* 0x00000009001f9224 */ /* 0x000fe400078e021f */
[----:B------:R-:W-:Y:S01]  /*5a20*/  @!P1 IMAD R29, R2, R10, R29 ;  /* 0x0000000a021d9224 */ /* 0x000fe200078e021d */
[----:B------:R-:W-:Y:S06]  /*5a30*/  @!P0 BRA `(.L_x_89) ;  /* 0x00000000007c8947 */ /* 0x000fec0003800000 */
[----:B------:R-:W1:Y:S01]  /*5a40*/  LDCU.64 UR8, c[0x4][0x80] ;  /* 0x01001000ff0877ac */ /* 0x000e620008000a00 */
[----:B------:R-:W-:Y:S01]  /*5a50*/  MOV R2, 0x0 ;  /* 0x0000000000027802 */ /* 0x000fe20000000f00 */
[----:B------:R-:W-:Y:S02]  /*5a60*/  HFMA2 R12, -RZ, RZ, 0, 5.9604644775390625e-08 ;  /* 0x00000001ff0c7431 */ /* 0x000fe400000001ff */
[----:B------:R-:W-:Y:S01]  /*5a70*/  IMAD.MOV.U32 R8, RZ, RZ, 0x70 ;  /* 0x00000070ff087424 */ /* 0x000fe200078e00ff */
[----:B------:R2:W3:Y:S01]  /*5a80*/  LDC.64 R14, c[0x4][R2] ;  /* 0x01000000020e7b82 */ /* 0x0004e20000000a00 */
[----:B------:R-:W4:Y:S01]  /*5a90*/  LDCU.64 UR6, c[0x4][0x88] ;  /* 0x01001100ff0677ac */ /* 0x000f220008000a00 */
[----:B------:R-:W-:Y:S01]  /*5aa0*/  IMAD.MOV.U32 R13, RZ, RZ, RZ ;  /* 0x000000ffff0d7224 */ /* 0x000fe200078e00ff */
[----:B------:R-:W2:Y:S01]  /*5ab0*/  LDCU.64 UR4, c[0x4][0x8] ;  /* 0x01000100ff0477ac */ /* 0x000ea20008000a00 */
[----:B-1----:R-:W-:Y:S01]  /*5ac0*/  MOV R5, UR9 ;  /* 0x0000000900057c02 */ /* 0x002fe20008000f00 */
[----:B------:R-:W-:Y:S01]  /*5ad0*/  IMAD.U32 R4, RZ, RZ, UR8 ;  /* 0x00000008ff047e24 */ /* 0x000fe2000f8e00ff */
[----:B----4-:R-:W-:Y:S01]  /*5ae0*/  MOV R7, UR7 ;  /* 0x0000000700077c02 */ /* 0x010fe20008000f00 */
[----:B------:R-:W-:Y:S01]  /*5af0*/  IMAD.U32 R6, RZ, RZ, UR6 ;  /* 0x00000006ff067e24 */ /* 0x000fe2000f8e00ff */
[----:B--2---:R-:W-:Y:S01]  /*5b00*/  MOV R11, UR5 ;  /* 0x00000005000b7c02 */ /* 0x004fe20008000f00 */
[----:B------:R-:W-:Y:S02]  /*5b10*/  IMAD.U32 R10, RZ, RZ, UR4 ;  /* 0x00000004ff0a7e24 */ /* 0x000fe4000f8e00ff */
[----:B------:R-:W-:Y:S07]  /*5b20*/  LEPC R20, `(.L_x_90) ;  /* 0x000000001014794e */ /* 0x000fee0000000000 */
[----:B---3-5:R-:W-:Y:S05]  /*5b30*/  CALL.ABS.NOINC R14 ;  /* 0x000000000e007343 */ /* 0x028fea0003c00000 */
.L_x_90:
[----:B------:R-:W1:Y:S01]  /*5b40*/  LDCU.64 UR8, c[0x4][0x80] ;  /* 0x01001000ff0877ac */ /* 0x000e620008000a00 */
[----:B------:R-:W2:Y:S01]  /*5b50*/  LDC.64 R2, c[0x4][R2] ;  /* 0x0100000002027b82 */ /* 0x000ea20000000a00 */
[----:B------:R-:W-:Y:S02]  /*5b60*/  HFMA2 R12, -RZ, RZ, 0, 5.9604644775390625e-08 ;  /* 0x00000001ff0c7431 */ /* 0x000fe400000001ff */
[----:B------:R-:W-:Y:S02]  /*5b70*/  IMAD.MOV.U32 R8, RZ, RZ, 0x70 ;  /* 0x00000070ff087424 */ /* 0x000fe400078e00ff */
[----:B------:R-:W-:Y:S01]  /*5b80*/  IMAD.MOV.U32 R13, RZ, RZ, RZ ;  /* 0x000000ffff0d7224 */ /* 0x000fe200078e00ff */
[----:B------:R-:W3:Y:S01]  /*5b90*/  LDCU.64 UR6, c[0x4][0x88] ;  /* 0x01001100ff0677ac */ /* 0x000ee20008000a00 */
[----:B------:R-:W4:Y:S01]  /*5ba0*/  LDCU.64 UR4, c[0x4][0x8] ;  /* 0x01000100ff0477ac */ /* 0x000f220008000a00 */
[----:B-1----:R-:W-:Y:S02]  /*5bb0*/  MOV R4, UR8 ;  /* 0x0000000800047c02 */ /* 0x002fe40008000f00 */
[----:B------:R-:W-:Y:S02]  /*5bc0*/  MOV R5, UR9 ;  /* 0x0000000900057c02 */ /* 0x000fe40008000f00 */
[----:B---3--:R-:W-:Y:S01]  /*5bd0*/  MOV R7, UR7 ;  /* 0x0000000700077c02 */ /* 0x008fe20008000f00 */
[----:B------:R-:W-:Y:S01]  /*5be0*/  IMAD.U32 R6, RZ, RZ, UR6 ;  /* 0x00000006ff067e24 */ /* 0x000fe2000f8e00ff */
[----:B----4-:R-:W-:Y:S01]  /*5bf0*/  MOV R11, UR5 ;  /* 0x00000005000b7c02 */ /* 0x010fe20008000f00 */
[----:B------:R-:W-:Y:S02]  /*5c00*/  IMAD.U32 R10, RZ, RZ, UR4 ;  /* 0x00000004ff0a7e24 */ /* 0x000fe4000f8e00ff */
[----:B------:R-:W-:Y:S07]  /*5c10*/  LEPC R20, `(.L_x_89) ;  /* 0x000000001014794e */ /* 0x000fee0000000000 */
[----:B--2---:R-:W-:Y:S05]  /*5c20*/  CALL.ABS.NOINC R2 ;  /* 0x0000000002007343 */ /* 0x004fea0003c00000 */
.L_x_89:
[----:B------:R-:W-:Y:S05]  /*5c30*/  BSYNC.RECONVERGENT B6 ;  /* 0x0000000000067941 */ /* 0x000fea0003800200 */
.L_x_88:
[----:B------:R-:W-:Y:S01]  /*5c40*/  ISETP.NE.U32.AND P4, PT, R62, RZ, PT ;  /* 0x000000ff3e00720c */ /* 0x000fe20003f85070 */
[----:B------:R-:W-:Y:S01]  /*5c50*/  UISETP.NE.AND UP2, UPT, UR50, URZ, UPT ;  /* 0x000000ff3200728c */ /* 0x000fe2000bf45270 */
[----:B------:R-:W-:Y:S01]  /*5c60*/  ISETP.NE.U32.AND P2, PT, RZ, UR38, PT ;  /* 0x00000026ff007c0c */ /* 0x000fe2000bf45070 */
[----:B------:R-:W-:Y:S01]  /*5c70*/  UISETP.NE.U32.AND UP1, UPT, UR44, URZ, UPT ;  /* 0x000000ff2c00728c */ /* 0x000fe2000bf25070 */
[----:B------:R-:W-:Y:S01]  /*5c80*/  ISETP.NE.AND.EX P4, PT, R63, RZ, PT, P4 ;  /* 0x000000ff3f00720c */ /* 0x000fe20003f85340 */
[----:B------:R-:W-:Y:S01]  /*5c90*/  UPLOP3.LUT UP0, UPT, UPT, UPT, UPT, 0x40, 0x4 ;  /* 0x000000000004789c */ /* 0x000fe20003f0e870 */
[----:B------:R-:W-:Y:S01]  /*5ca0*/  ISETP.NE.AND.EX P2, PT, RZ, UR39, PT, P2 ;  /* 0x00000027ff007c0c */ /* 0x000fe2000bf45320 */
[----:B------:R-:W-:Y:S01]  /*5cb0*/  UISETP.NE.AND.EX UP1, UPT, UR45, URZ, UPT, UP1 ;  /* 0x000000ff2d00728c */ /* 0x000fe2000bf25310 */
[----:B------:R-:W-:Y:S04]  /*5cc0*/  PLOP3.LUT P1, PT, PT, PT, UP2, 0x80, 0x8 ;  /* 0x000000000008781c */ /* 0x000fe80003f2f028 */
[----:B------:R-:W-:Y:S06]  /*5cd0*/  @UP2 UPLOP3.LUT UP0, UPT, UPT, UPT, UP1, 0x80, 0x8 ;  /* 0x000000000008289c */ /* 0x000fec0003f0f010 */
[----:B------:R-:W-:Y:S01]  /*5ce0*/  PLOP3.LUT P0, PT, PT, PT, UP0, 0x80, 0x8 ;  /* 0x000000000008781c */ /* 0x000fe20003f0f008 */
[----:B------:R-:W-:Y:S01]  /*5cf0*/  @!UPT UIADD3 URZ, UPT, UPT, URZ, URZ, URZ ;  /* 0x000000fffffff290 */ /* 0x000fe2000fffe0ff */
[----:B------:R-:W-:Y:S11]  /*5d00*/  BRA.U !UP1, `(.L_x_91) ;  /* 0x0000000109387547 */ /* 0x000ff6000b800000 */
[----:B------:R-:W-:Y:S01]  /*5d10*/  UISETP.NE.U32.AND UP0, UPT, UR38, URZ, UPT ;  /* 0x000000ff2600728c */ /* 0x000fe2000bf05070 */
[----:B------:R-:W-:Y:S02]  /*5d20*/  HFMA2 R0, -RZ, RZ, 0, 5.9604644775390625e-08 ;  /* 0x00000001ff007431 */ /* 0x000fe400000001ff */
[----:B------:R-:W-:Y:S01]  /*5d30*/  IMAD.MOV.U32 R67, RZ, RZ, 0x1 ;  /* 0x00000001ff437424 */ /* 0x000fe200078e00ff */
[----:B------:R-:W-:Y:S06]  /*5d40*/  UISETP.NE.AND.EX UP0, UPT, UR39, URZ, UPT, UP0 ;  /* 0x000000ff2700728c */ /* 0x000fec000bf05300 */
[----:B------:R-:W-:Y:S05]  /*5d50*/  PLOP3.LUT P3, PT, PT, PT, UP0, 0x80, 0x8 ;  /* 0x000000000008781c */ /* 0x000fea0003f6f008 */
[----:B------:R-:W1:Y:S01]  /*5d60*/  @UP0 LDCU.64 UR6, c[0x0][0x888] ;  /* 0x00011100ff0607ac */ /* 0x000e620008000a00 */
[----:B------:R-:W-:Y:S07]  /*5d70*/  @UP0 UIMAD UR4, UR36, UR44, URZ ;  /* 0x0000002c240402a4 */ /* 0x000fee000f8e02ff */
[----:B------:R-:W-:Y:S01]  /*5d80*/  @!P3 PRMT R67, R0, 0x7610, R67 ;  /* 0x000076100043b816 */ /* 0x000fe20000000043 */
[----:B-1----:R-:W-:Y:S03]  /*5d90*/  @UP0 UIMAD.WIDE UR6, UR4, 0x4, UR6 ;  /* 0x00000004040608a5 */ /* 0x002fe6000f8e0206 */
[----:B------:R-:W1:Y:S03]  /*5da0*/  @!UP0 LDCU UR4, c[0x0][0x880] ;  /* 0x00011000ff0487ac */ /* 0x000e660008000800 */
[----:B------:R-:W-:Y:S01]  /*5db0*/  IMAD.U32 R2, RZ, RZ, UR6 ;  /* 0x00000006ff027e24 */ /* 0x000fe2000f8e00ff */
[----:B------:R-:W-:Y:S05]  /*5dc0*/  MOV R3, UR7 ;  /* 0x0000000700037c02 */ /* 0x000fea0008000f00 */
[----:B-----5:R2:W5:Y:S02]  /*5dd0*/  @P3 LDG.E R35, desc[UR46][R2.64] ;  /* 0x0000002e02233981 */ /* 0x020564000c1e1900 */
[----:B-12---:R-:W-:Y:S02]  /*5de0*/  @!P3 IMAD.U32 R35, RZ, RZ, UR4 ;  /* 0x00000004ff23be24 */ /* 0x006fe4000f8e00ff */
.L_x_91:
[----:B------:R-:W-:Y:S05]  /*5df0*/  @!P4 BRA `(.L_x_92) ;  /* 0x000000000020c947 */ /* 0x000fea0003800000 */
[----:B------:R-:W-:Y:S04]  /*5e00*/  ISETP.NE.U32.AND P3, PT, R60, RZ, PT ;  /* 0x000000ff3c00720c */ /* 0x000fe80003f65070 */
[----:B------:R-:W-:Y:S11]  /*5e10*/  ISETP.NE.AND.EX P3, PT, R61, RZ, PT, P3 ;  /* 0x000000ff3d00720c */ /* 0x000ff60003f65330 */
[----:B------:R-:W-:Y:S02]  /*5e20*/  @!UPT UIADD3 URZ, UPT, UPT, URZ, URZ, URZ ;  /* 0x000000fffffff290 */ /* 0x000fe4000fffe0ff */
[----:B------:R-:W1:Y:S01]  /*5e30*/  @P3 LDC.64 R2, c[0x0][0x8a8] ;  /* 0x00022a00ff023b82 */ /* 0x000e620000000a00 */
[----:B------:R-:W-:Y:S04]  /*5e40*/  @P3 IMAD R0, R62, UR36, RZ ;  /* 0x000000243e003c24 */ /* 0x000fe8000f8e02ff */
[----:B-1----:R-:W-:Y:S05]  /*5e50*/  @P3 IMAD.WIDE R2, R0, 0x4, R2 ;  /* 0x0000000400023825 */ /* 0x002fea00078e0202 */
[----:B-----5:R1:W5:Y:S02]  /*5e60*/  @P3 LDG.E R32, desc[UR46][R2.64] ;  /* 0x0000002e02203981 */ /* 0x020364000c1e1900 */
[----:B-1----:R-:W2:Y:S02]  /*5e70*/  @!P3 LDC R32, c[0x0][0x8a0] ;  /* 0x00022800ff20bb82 */ /* 0x002ea40000000800 */
.L_x_92:
[----:B-----5:R-:W-:Y:S01]  /*5e80*/  FSETP.NEU.AND P3, PT, R35, RZ, PT ;  /* 0x000000ff2300720b */ /* 0x020fe20003f6d000 */
[----:B------:R-:W-:Y:S01]  /*5e90*/  BSSY B1, `(.L_x_93) ;  /* 0x0000038000017945 */ /* 0x000fe20003800000 */
[----:B------:R-:W-:Y:S01]  /*5ea0*/  SEL R3, RZ, 0xffffffff, P2 ;  /* 0xffffffffff037807 */ /* 0x000fe20001000000 */
[----:B------:R-:W-:Y:S01]  /*5eb0*/  IMAD.MOV.U32 R43, RZ, RZ, 0x1 ;  /* 0x00000001ff2b7424 */ /* 0x000fe200078e00ff */
[----:B------:R-:W-:Y:S01]  /*5ec0*/  @P1 LOP3.LUT P2, RZ, R67, 0xff, RZ, 0xc0, !PT ;  /* 0x000000ff43ff1812 */ /* 0x000fe2000784c0ff */
[----:B------:R-:W-:Y:S01]  /*5ed0*/  IMAD R34, R30, 0x80, R33 ;  /* 0x000000801e227824 */ /* 0x000fe200078e0221 */
[----:B------:R-:W-:Y:S01]  /*5ee0*/  @P1 SEL R2, RZ, 0xffffffff, P3 ;  /* 0xffffffffff021807 */ /* 0x000fe20001800000 */
[----:B------:R-:W-:Y:S01]  /*5ef0*/  IMAD R85, R80, -0x10, R78 ;  /* 0xfffffff050557824 */ /* 0x000fe200078e024e */
[----:B------:R-:W-:Y:S01]  /*5f00*/  LEA R87, R30, UR48, 0x3 ;  /* 0x000000301e577c11 */ /* 0x000fe2000f8e18ff */
[----:B------:R-:W-:Y:S01]  /*5f10*/  IMAD.MOV.U32 R88, RZ, RZ, RZ ;  /* 0x000000ffff587224 */ /* 0x000fe200078e00ff */
[----:B------:R-:W-:Y:S02]  /*5f20*/  @P0 SEL R2, R3, R2, !P2 ;  /* 0x0000000203020207 */ /* 0x000fe40005000000 */
[----:B------:R-:W-:Y:S02]  /*5f30*/  CS2R R46, SRZ ;  /* 0x00000000002e7805 */ /* 0x000fe4000001ff00 */
[----:B------:R-:W-:Y:S02]  /*5f40*/  SHF.L.U32 R0, R76, 0x1f, RZ ;  /* 0x0000001f4c007819 */ /* 0x000fe400000006ff */
[----:B------:R-:W-:Y:S02]  /*5f50*/  CS2R R44, SRZ ;  /* 0x00000000002c7805 */ /* 0x000fe4000001ff00 */
[----:B------:R-:W-:Y:S02]  /*5f60*/  @P1 LOP3.LUT R2, R2, 0x1, RZ, 0xc0, !PT ;  /* 0x0000000102021812 */ /* 0x000fe400078ec0ff */
[----:B------:R-:W-:Y:S02]  /*5f70*/  CS2R R50, SRZ ;  /* 0x0000000000327805 */ /* 0x000fe4000001ff00 */
[----:B------:R-:W-:Y:S02]  /*5f80*/  PLOP3.LUT P2, PT, PT, PT, UP1, 0x80, 0x8 ;  /* 0x000000000008781c */ /* 0x000fe40003f4f018 */
[----:B------:R-:W-:Y:S02]  /*5f90*/  CS2R R48, SRZ ;  /* 0x0000000000307805 */ /* 0x000fe4000001ff00 */
[----:B------:R-:W-:Y:S02]  /*5fa0*/  ISETP.NE.U32.OR P5, PT, R2, 0x1, !P1 ;  /* 0x000000010200780c */ /* 0x000fe40004fa5470 */
[----:B------:R-:W-:Y:S02]  /*5fb0*/  CS2R R54, SRZ ;  /* 0x0000000000367805 */ /* 0x000fe4000001ff00 */
[----:B------:R-:W-:Y:S02]  /*5fc0*/  LOP3.LUT P4, R83, R67, 0xff, RZ, 0xc0, !PT ;  /* 0x000000ff43537812 */ /* 0x000fe4000788c0ff */
[----:B------:R-:W-:Y:S02]  /*5fd0*/  CS2R R52, SRZ ;  /* 0x0000000000347805 */ /* 0x000fe4000001ff00 */
[----:B------:R-:W-:Y:S02]  /*5fe0*/  SEL R2, RZ, 0xffffffff, P3 ;  /* 0xffffffffff027807 */ /* 0x000fe40001800000 */
[----:B------:R-:W-:Y:S02]  /*5ff0*/  CS2R R58, SRZ ;  /* 0x00000000003a7805 */ /* 0x000fe4000001ff00 */
[----:B------:R-:W-:Y:S02]  /*6000*/  P2R R86, PR, RZ, 0x20 ;  /* 0x00000020ff567803 */ /* 0x000fe40000000000 */
[----:B------:R-:W-:Y:S02]  /*6010*/  CS2R R56, SRZ ;  /* 0x0000000000387805 */ /* 0x000fe4000001ff00 */
[----:B------:R-:W-:Y:S02]  /*6020*/  @P2 SEL R2, R3, R2, !P4 ;  /* 0x0000000203022207 */ /* 0x000fe40006000000 */
[----:B------:R-:W-:Y:S02]  /*6030*/  @P5 SHF.L.U32 R4, RZ, 0x1f, RZ ;  /* 0x0000001fff045819 */ /* 0x000fe400000006ff */
[----:B------:R-:W-:Y:S02]  /*6040*/  LOP3.LUT R2, R2, 0x1, RZ, 0xc0, !PT ;  /* 0x0000000102027812 */ /* 0x000fe400078ec0ff */
[----:B------:R-:W1:Y:S02]  /*6050*/  @P5 SYNCS.PHASECHK.TRANS64.TRYWAIT P1, [UR48+0x30], R4 ;  /* 0x00003004ff0055a7 */ /* 0x000e640008021130 */
[----:B------:R-:W-:Y:S04]  /*6060*/  ISETP.NE.U32.AND P2, PT, R2, 0x1, PT ;  /* 0x000000010200780c */ /* 0x000fe80003f45070 */
[----:B------:R-:W-:Y:S01]  /*6070*/  P2R R89, PR, RZ, 0x4 ;  /* 0x00000004ff597803 */ /* 0x000fe20000000000 */
[----:B------:R3:W4:Y:S01]  /*6080*/  SYNCS.PHASECHK.TRANS64.TRYWAIT P0, [R87+URZ+0xa0], R0 ;  /* 0x0000a000570075a7 */ /* 0x00072200080011ff */
[----:B-1----:R-:W-:Y:S01]  /*6090*/  @P5 SEL R43, RZ, 0x1, !P1 ;  /* 0x00000001ff2b5807 */ /* 0x002fe20004800000 */
[----:B---3--:R-:W-:Y:S06]  /*60a0*/  @!P5 BRA `(.L_x_94) ;  /* 0x000000000058d947 */ /* 0x008fec0003800000 */
[----:B------:R-:W-:Y:S01]  /*60b0*/  IMAD.MOV.U32 R47, RZ, RZ, RZ ;  /* 0x000000ffff2f7224 */ /* 0x000fe200078e00ff */
[----:B------:R-:W-:Y:S01]  /*60c0*/  ISETP.NE.AND P1, PT, R43, RZ, PT ;  /* 0x000000ff2b00720c */ /* 0x000fe20003f25270 */
[----:B------:R-:W-:Y:S01]  /*60d0*/  BSSY B0, `(.L_x_95) ;  /* 0x000000c000007945 */ /* 0x000fe20003800000 */
[----:B------:R-:W-:Y:S02]  /*60e0*/  CS2R R58, SRZ ;  /* 0x00000000003a7805 */ /* 0x000fe4000001ff00 */
[----:B------:R-:W-:Y:S02]  /*60f0*/  CS2R R56, SRZ ;  /* 0x0000000000387805 */ /* 0x000fe4000001ff00 */
[----:B------:R-:W-:Y:S02]  /*6100*/  CS2R R54, SRZ ;  /* 0x0000000000367805 */ /* 0x000fe4000001ff00 */
[----:B------:R-:W-:Y:S02]  /*6110*/  CS2R R52, SRZ ;  /* 0x0000000000347805 */ /* 0x000fe4000001ff00 */
[----:B------:R-:W-:Y:S02]  /*6120*/  CS2R R50, SRZ ;  /* 0x0000000000327805 */ /* 0x000fe4000001ff00 */
[----:B------:R-:W-:Y:S02]  /*6130*/  CS2R R48, SRZ ;  /* 0x0000000000307805 */ /* 0x000fe4000001ff00 */
[----:B------:R-:W-:Y:S01]  /*6140*/  CS2R R44, SRZ ;  /* 0x00000000002c7805 */ /* 0x000fe2000001ff00 */
[----:B------:R-:W-:Y:S06]  /*6150*/  @P1 BRA `(.L_x_96) ;  /* 0x00000000000c1947 */ /* 0x000fec0003800000 */
[----:B------:R-:W-:Y:S04]  /*6160*/  SHF.L.U32 R3, RZ, 0x1f, RZ ;  /* 0x0000001fff037819 */ /* 0x000fe800000006ff */
[----:B------:R-:W1:Y:S02]  /*6170*/  SYNCS.PHASECHK.TRANS64.TRYWAIT P1, [UR48+0x30], R3 ;  /* 0x00003003ff0075a7 */ /* 0x000e640008021130 */
[----:B-1----:R-:W-:Y:S05]  /*6180*/  @!P1 BRA `(.L_x_97) ;  /* 0x0000005800589947 */ /* 0x002fea0003800000 */
.L_x_96:
[----:B------:R-:W-:Y:S05]  /*6190*/  BSYNC B0 ;  /* 0x0000000000007941 */ /* 0x000fea0003800000 */
.L_x_95:
[----:B------:R-:W-:Y:S01]  /*61a0*/  ISETP.NE.AND P1, PT, R89, RZ, PT ;  /* 0x000000ff5900720c */ /* 0x000fe20003f25270 */
[----:B------:R-:W-:Y:S11]  /*61b0*/  HFMA2 R88, -RZ, RZ, 0, 5.9604644775390625e-08 ;  /* 0x00000001ff587431 */ /* 0x000ff600000001ff */
[----:B------:R-:W-:Y:S01]  /*61c0*/  @!UPT UIADD3 URZ, UPT, UPT, URZ, URZ, URZ ;  /* 0x000000fffffff290 */ /* 0x000fe2000fffe0ff */
[----:B------:R3:W1:Y:S04]  /*61d0*/  @P1 LDS.128 R56, [R79] ;  /* 0x000000004f381984 */ /* 0x0006680000000c00 */
[----:B------:R3:W1:Y:S04]  /*61e0*/  @P1 LDS.128 R52, [R78+0x10] ;  /* 0x000010004e341984 */ /* 0x0006680000000c00 */
[----:B------:R3:W1:Y:S04]  /*61f0*/  @P1 LDS.128 R48, [R77+0x20] ;  /* 0x000020004d301984 */ /* 0x0006680000000c00 */
[----:B------:R3:W1:Y:S02]  /*6200*/  @P1 LDS.128 R44, [R85+0x30] ;  /* 0x00003000552c1984 */ /* 0x0006640000000c00 */
.L_x_94:
[----:B------:R-:W-:Y:S05]  /*6210*/  BSYNC B1 ;  /* 0x0000000000017941 */ /* 0x000fea0003800000 */
.L_x_93:
[----:B-1----:R-:W-:Y:S04]  /*6220*/  SHF.R.U32.HI R3, RZ, 0x15, R34 ;  /* 0x00000015ff037819 */ /* 0x002fe80000011622 */
[----:B------:R-:W-:Y:S01]  /*6230*/  LOP3.LUT P1, RZ, R3, 0x3, R72, 0x48, !PT ;  /* 0x0000000303ff7812 */ /* 0x000fe20007824848 */
[----:B------:R-:W-:Y:S01]  /*6240*/  @!UPT UIADD3 URZ, UPT, UPT, URZ, URZ, URZ ;  /* 0x000000fffffff290 */ /* 0x000fe2000fffe0ff */
[----:B----4-:R-:W-:Y:S11]  /*6250*/  @P0 BRA `(.L_x_98) ;  /* 0x0000000000080947 */ /* 0x010ff60003800000 */
[----:B------:R-:W1:Y:S02]  /*6260*/  SYNCS.PHASECHK.TRANS64.TRYWAIT P0, [R87+URZ+0xa0], R0 ;  /* 0x0000a000570075a7 */ /* 0x000e6400080011ff */
[----:B-1----:R-:W-:Y:S05]  /*6270*/  @!P0 BRA `(.L_x_99) ;  /* 0x0000005800348947 */ /* 0x002fea0003800000 */
.L_x_98:
[----:B------:R-:W-:Y:S05]  /*6280*/  @!P1 BRA `(.L_x_100) ;  /* 0x0000000000409947 */ /* 0x000fea0003800000 */
[----:B------:R-:W4:Y:S01]  /*6290*/  LDCU.64 UR8, c[0x4][0x70] ;  /* 0x01000e00ff0877ac */ /* 0x000f220008000a00 */
[----:B------:R-:W-:Y:S01]  /*62a0*/  MOV R3, 0x0 ;  /* 0x0000000000037802 */ /* 0x000fe20000000f00 */
[----:B------:R-:W-:Y:S02]  /*62b0*/  HFMA2 R12, -RZ, RZ, 0, 5.9604644775390625e-08 ;  /* 0x00000001ff0c7431 */ /* 0x000fe400000001ff */
[----:B------:R-:W-:Y:S02]  /*62c0*/  IMAD.MOV.U32 R8, RZ, RZ, 0x192 ;  /* 0x00000192ff087424 */ /* 0x000fe400078e00ff */
[----:B------:R-:W-:Y:S01]  /*62d0*/  IMAD.MOV.U32 R13, RZ, RZ, RZ ;  /* 0x000000ffff0d7224 */ /* 0x000fe200078e00ff */
[----:B------:R-:W5:Y:S01]  /*62e0*/  LDCU.64 UR6, c[0x4][0x78] ;  /* 0x01000f00ff0677ac */ /* 0x000f620008000a00 */
[----:B------:R-:W1:Y:S01]  /*62f0*/  LDC.64 R2, c[0x4][R3] ;  /* 0x0100000003027b82 */ /* 0x000e620000000a00 */
[----:B------:R-:W2:Y:S01]  /*6300*/  LDCU.64 UR4, c[0x4][0x10] ;  /* 0x01000200ff0477ac */ /* 0x000ea20008000a00 */
[----:B----4-:R-:W-:Y:S01]  /*6310*/  MOV R5, UR9 ;  /* 0x0000000900057c02 */ /* 0x010fe20008000f00 */
[----:B------:R-:W-:Y:S01]  /*6320*/  IMAD.U32 R4, RZ, RZ, UR8 ;  /* 0x00000008ff047e24 */ /* 0x000fe2000f8e00ff */
[----:B-----5:R-:W-:Y:S01]  /*6330*/  MOV R7, UR7 ;  /* 0x0000000700077c02 */ /* 0x020fe20008000f00 */
[----:B------:R-:W-:Y:S01]  /*6340*/  IMAD.U32 R6, RZ, RZ, UR6 ;  /* 0x00000006ff067e24 */ /* 0x000fe2000f8e00ff */
[----:B--2---:R-:W-:Y:S01]  /*6350*/  MOV R11, UR5 ;  /* 0x00000005000b7c02 */ /* 0x004fe20008000f00 */
[----:B------:R-:W-:Y:S02]  /*6360*/  IMAD.U32 R10, RZ, RZ, UR4 ;  /* 0x00000004ff0a7e24 */ /* 0x000fe4000f8e00ff */
[----:B------:R-:W-:Y:S07]  /*6370*/  LEPC R20, `(.L_x_100) ;  /* 0x000000001014794e */ /* 0x000fee0000000000 */
[----:B-1-3--:R-:W-:Y:S05]  /*6380*/  CALL.ABS.NOINC R2 ;  /* 0x0000000002007343 */ /* 0x00afea0003c00000 */
.L_x_100:
[----:B------:R-:W-:Y:S01]  /*6390*/  LOP3.LUT R20, R56, 0xffffe000, RZ, 0xc0, !PT ;  /* 0xffffe00038147812 */ /* 0x000fe200078ec0ff */
[----:B------:R-:W-:Y:S05]  /*63a0*/  WARPSYNC.ALL ;  /* 0x0000000000007948 */ /* 0x000fea0003800000 */
[----:B------:R-:W-:Y:S01]  /*63b0*/  R2UR UR4, R34 ;  /* 0x00000000220472ca */ /* 0x000fe200000e0000 */
[----:B------:R-:W-:Y:S01]  /*63c0*/  BSSY.RECONVERGENT B0, `(.L_x_101) ;  /* 0x0000058000007945 */ /* 0x000fe20003800200 */
[----:B------:R-:W-:Y:S02]  /*63d0*/  LOP3.LUT R21, R57, 0xffffe000, RZ, 0xc0, !PT ;  /* 0xffffe00039157812 */ /* 0x000fe400078ec0ff */
[----:B------:R-:W-:Y:S02]  /*63e0*/  LOP3.LUT R40, R58, 0xffffe000, RZ, 0xc0, !PT ;  /* 0xffffe0003a287812 */ /* 0x000fe400078ec0ff */
[----:B------:R-:W-:Y:S02]  /*63f0*/  LOP3.LUT R41, R52, 0xffffe000, RZ, 0xc0, !PT ;  /* 0xffffe00034297812 */ /* 0x000fe400078ec0ff */
[----:B------:R-:W-:Y:S05]  /*6400*/  ISETP.NE.AND P0, PT, R81, RZ, PT ;  /* 0x000000ff5100720c */ /* 0x000fea0003f05270 */
[----:B------:R-:W1:Y:S02]  /*6410*/  LDTM.x16 R4, tmem[UR4] ;  /* 0x00000004000479ee */ /* 0x000e640008240000 */
[C---:B-12---:R-:W-:Y:S01]  /*6420*/  FMUL R0, R32.reuse, R4 ;  /* 0x0000000420007220 */ /* 0x046fe20000400000 */
[C---:B------:R-:W-:Y:S01]  /*6430*/  FMUL R2, R32.reuse, R5 ;  /* 0x0000000520027220 */ /* 0x040fe20000400000 */
[C---:B------:R-:W-:Y:S01]  /*6440*/  FMUL R3, R32.reuse, R6 ;  /* 0x0000000620037220 */ /* 0x040fe20000400000 */
[----:B------:R-:W-:Y:S01]  /*6450*/  FMUL R7, R32, R7 ;  /* 0x0000000720077220 */ /* 0x000fe20000400000 */
[----:B------:R-:W-:Y:S01]  /*6460*/  FFMA R36, R35, R20, R0 ;  /* 0x0000001423247223 */ /* 0x000fe20000000000 */
[----:B------:R-:W-:Y:S01]  /*6470*/  LOP3.LUT R20, R59, 0xffffe000, RZ, 0xc0, !PT ;  /* 0xffffe0003b147812 */ /* 0x000fe200078ec0ff */
[C---:B------:R-:W-:Y:S01]  /*6480*/  FFMA R37, R35.reuse, R21, R2 ;  /* 0x0000001523257223 */ /* 0x040fe20000000002 */
[----:B------:R-:W-:Y:S01]  /*6490*/  LOP3.LUT R21, R54, 0xffffe000, RZ, 0xc0, !PT ;  /* 0xffffe00036157812 */ /* 0x000fe200078ec0ff */
[----:B------:R-:W-:Y:S01]  /*64a0*/  FFMA R38, R35, R40, R3 ;  /* 0x0000002823267223 */ /* 0x000fe20000000003 */
[----:B------:R-:W-:Y:S01]  /*64b0*/  LOP3.LUT R40, R53, 0xffffe000, RZ, 0xc0, !PT ;  /* 0xffffe00035287812 */ /* 0x000fe200078ec0ff */
[----:B------:R-:W-:Y:S01]  /*64c0*/  FFMA R39, R35, R20, R7 ;  /* 0x0000001423277223 */ /* 0x000fe20000000007 */
[----:B------:R-:W-:Y:S01]  /*64d0*/  LOP3.LUT R20, R55, 0xffffe000, RZ, 0xc0, !PT ;  /* 0xffffe00037147812 */ /* 0x000fe200078ec0ff */
[C---:B------:R-:W-:Y:S01]  /*64e0*/  FMUL R4, R32.reuse, R8 ;  /* 0x0000000820047220 */ /* 0x040fe20000400000 */
[----:B------:R-:W-:Y:S01]  /*64f0*/  F2FP.TF32.F32.PACK_B R36, R36 ;  /* 0x00000024ff24723e */ /* 0x000fe200024050ff */
[C---:B------:R-:W-:Y:S01]  /*6500*/  FMUL R5, R32.reuse, R9 ;  /* 0x0000000920057220 */ /* 0x040fe20000400000 */
[----:B------:R-:W-:Y:S01]  /*6510*/  F2FP.TF32.F32.PACK_B R37, R37 ;  /* 0x00000025ff25723e */ /* 0x000fe200024050ff */
[C---:B------:R-:W-:Y:S01]  /*6520*/  FMUL R6, R32.reuse, R10 ;  /* 0x0000000a20067220 */ /* 0x040fe20000400000 */
[----:B------:R-:W-:Y:S01]  /*6530*/  FMUL R11, R32, R11 ;  /* 0x0000000b200b7220 */ /* 0x000fe20000400000 */
[----:B------:R-:W-:Y:S01]  /*6540*/  F2FP.TF32.F32.PACK_B R38, R38 ;  /* 0x00000026ff26723e */ /* 0x000fe200024050ff */
[C---:B------:R-:W-:Y:S01]  /*6550*/  FFMA R4, R35.reuse, R41, R4 ;  /* 0x0000002923047223 */ /* 0x040fe20000000004 */
[----:B------:R-:W-:Y:S01]  /*6560*/  F2FP.TF32.F32.PACK_B R39, R39 ;  /* 0x00000027ff27723e */ /* 0x000fe200024050ff */
[C---:B------:R-:W-:Y:S01]  /*6570*/  FFMA R5, R35.reuse, R40, R5 ;  /* 0x0000002823057223 */ /* 0x040fe20000000005 */
[C---:B------:R-:W-:Y:S01]  /*6580*/  FFMA R6, R35.reuse, R21, R6 ;  /* 0x0000001523067223 */ /* 0x040fe20000000006 */
[----:B------:R-:W-:Y:S01]  /*6590*/  FFMA R7, R35, R20, R11 ;  /* 0x0000001423077223 */ /* 0x000fe2000000000b */
[----:B------:R-:W-:Y:S01]  /*65a0*/  LOP3.LUT R41, R48, 0xffffe000, RZ, 0xc0, !PT ;  /* 0xffffe00030297812 */ /* 0x000fe200078ec0ff */
[----:B------:R1:W-:Y:S01]  /*65b0*/  STS.128 [R79], R36 ;  /* 0x000000244f007388 */ /* 0x0003e20000000c00 */
[----:B------:R-:W-:Y:S01]  /*65c0*/  LOP3.LUT R40, R49, 0xffffe000, RZ, 0xc0, !PT ;  /* 0xffffe00031287812 */ /* 0x000fe200078ec0ff */
[C---:B------:R-:W-:Y:S01]  /*65d0*/  FMUL R8, R32.reuse, R12 ;  /* 0x0000000c20087220 */ /* 0x040fe20000400000 */
[----:B------:R-:W-:Y:S01]  /*65e0*/  FMUL R9, R32, R13 ;  /* 0x0000000d20097220 */ /* 0x000fe20000400000 */
[----:B------:R-:W-:Y:S01]  /*65f0*/  LOP3.LUT R21, R50, 0xffffe000, RZ, 0xc0, !PT ;  /* 0xffffe00032157812 */ /* 0x000fe200078ec0ff */
[C---:B------:R-:W-:Y:S01]  /*6600*/  FMUL R10, R32.reuse, R14 ;  /* 0x0000000e200a7220 */ /* 0x040fe20000400000 */
[----:B------:R-:W-:Y:S01]  /*6610*/  LOP3.LUT R20, R51, 0xffffe000, RZ, 0xc0, !PT ;  /* 0xffffe00033147812 */ /* 0x000fe200078ec0ff */
[----:B------:R-:W-:Y:S01]  /*6620*/  FMUL R15, R32, R15 ;  /* 0x0000000f200f7220 */ /* 0x000fe20000400000 */
[----:B------:R-:W-:Y:S01]  /*6630*/  F2FP.TF32.F32.PACK_B R4, R4 ;  /* 0x00000004ff04723e */ /* 0x000fe200024050ff */
[C---:B------:R-:W-:Y:S01]  /*6640*/  FFMA R8, R35.reuse, R41, R8 ;  /* 0x0000002923087223 */ /* 0x040fe20000000008 */
[----:B------:R-:W-:Y:S01]  /*6650*/  F2FP.TF32.F32.PACK_B R5, R5 ;  /* 0x00000005ff05723e */ /* 0x000fe200024050ff */
[C---:B------:R-:W-:Y:S01]  /*6660*/  FFMA R9, R35.reuse, R40, R9 ;  /* 0x0000002823097223 */ /* 0x040fe20000000009 */
[----:B------:R-:W-:Y:S01]  /*6670*/  F2FP.TF32.F32.PACK_B R6, R6 ;  /* 0x00000006ff06723e */ /* 0x000fe200024050ff */
[C---:B------:R-:W-:Y:S01]  /*6680*/  FFMA R10, R35.reuse, R21, R10 ;  /* 0x00000015230a7223 */ /* 0x040fe2000000000a */
[----:B------:R-:W-:Y:S01]  /*6690*/  F2FP.TF32.F32.PACK_B R7, R7 ;  /* 0x00000007ff07723e */ /* 0x000fe200024050ff */
[----:B------:R-:W-:Y:S01]  /*66a0*/  FFMA R11, R35, R20, R15 ;  /* 0x00000014230b7223 */ /* 0x000fe2000000000f */
[----:B------:R-:W-:Y:S01]  /*66b0*/  LOP3.LUT R41, R44, 0xffffe000, RZ, 0xc0, !PT ;  /* 0xffffe0002c297812 */ /* 0x000fe200078ec0ff */
[C---:B------:R-:W-:Y:S01]  /*66c0*/  FMUL R12, R32.reuse, R16 ;  /* 0x00000010200c7220 */ /* 0x040fe20000400000 */
[----:B------:R-:W-:Y:S01]  /*66d0*/  LOP3.LUT R40, R45, 0xffffe000, RZ, 0xc0, !PT ;  /* 0xffffe0002d287812 */ /* 0x000fe200078ec0ff */
[----:B------:R1:W-:Y:S01]  /*66e0*/  STS.128 [R78+0x10], R4 ;  /* 0x000010044e007388 */ /* 0x0003e20000000c00 */
        /* <DEDUP_REMOVED lines=13> */
[----:B------:R-:W-:Y:S02]  /*67c0*/  F2FP.TF32.F32.PACK_B R12, R12 ;  /* 0x0000000cff0c723e */ /* 0x000fe400024050ff */
[----:B------:R-:W-:Y:S01]  /*67d0*/  F2FP.TF32.F32.PACK_B R13, R13 ;  /* 0x0000000dff0d723e */ /* 0x000fe200024050ff */
[----:B------:R1:W-:Y:S01]  /*67e0*/  STS.128 [R77+0x20], R8 ;  /* 0x000020084d007388 */ /* 0x0003e20000000c00 */
[----:B------:R-:W-:Y:S02]  /*67f0*/  F2FP.TF32.F32.PACK_B R14, R14 ;  /* 0x0000000eff0e723e */ /* 0x000fe400024050ff */
[----:B------:R-:W-:Y:S05]  /*6800*/  F2FP.TF32.F32.PACK_B R15, R15 ;  /* 0x0000000fff0f723e */ /* 0x000fea00024050ff */
[----:B------:R1:W-:Y:S01]  /*6810*/  STS.128 [R85+0x30], R12 ;  /* 0x0000300c55007388 */ /* 0x0003e20000000c00 */
[----:B------:R-:W-:Y:S01]  /*6820*/  @!PT LDS RZ, [RZ] ;  /* 0x00000000fffff984 */ /* 0x000fe20000000800 */
[----:B------:R-:W-:Y:S01]  /*6830*/  @!PT LDS RZ, [RZ] ;  /* 0x00000000fffff984 */ /* 0x000fe20000000800 */
[----:B------:R-:W-:Y:S01]  /*6840*/  @!PT LDS RZ, [RZ] ;  /* 0x00000000fffff984 */ /* 0x000fe20000000800 */
[----:B------:R-:W-:Y:S01]  /*6850*/  @!PT LDS RZ, [RZ] ;  /* 0x00000000fffff984 */ /* 0x000fe20000000800 */
[----:B------:R2:W-:Y:S07]  /*6860*/  MEMBAR.ALL.CTA ;  /* 0x0000000000007992 */ /* 0x0005ee0000008000 */
[----:B--2---:R-:W2:Y:S02]  /*6870*/  FENCE.VIEW.ASYNC.S ;  /* 0x00000000000073c6 */ /* 0x004ea40000000000 */
[----:B--2---:R-:W-:Y:S06]  /*6880*/  BAR.SYNC.DEFER_BLOCKING 0x1, 0x80 ;  /* 0x0042000000007b1d */ /* 0x004fec0000010000 */
[----:B------:R-:W-:Y:S05]  /*6890*/  @P0 BRA `(.L_x_102) ;  /* 0x0000000000280947 */ /* 0x000fea0003800000 */
[----:B------:R-:W-:Y:S02]  /*68a0*/  UIADD3 UR4, UPT, UPT, UR48, 0x200, URZ ;  /* 0x0000020030047890 */ /* 0x000fe4000fffe0ff */
[----:B------:R-:W-:Y:S01]  /*68b0*/  UIADD3 UR6, UP0, UPT, UR52, 0x680, URZ ;  /* 0x0000068034067890 */ /* 0x000fe2000ff1e0ff */
[----:B------:R-:W-:Y:S03]  /*68c0*/  UMOV UR43, UR36 ;  /* 0x00000024002b7c82 */ /* 0x000fe60008000000 */
[----:B------:R-:W-:Y:S01]  /*68d0*/  MOV R73, UR4 ;  /* 0x0000000400497c02 */ /* 0x000fe20008000f00 */
[----:B------:R-:W-:Y:S03]  /*68e0*/  UIADD3.X UR7, UPT, UPT, URZ, UR53, URZ, UP0, !UPT ;  /* 0x00000035ff077290 */ /* 0x000fe600087fe4ff */
[----:B------:R-:W-:Y:S11]  /*68f0*/  R2UR UR40, R73 ;  /* 0x00000000492872ca */ /* 0x000ff600000e0000 */
[----:B------:R-:W-:Y:S02]  /*6900*/  @!UPT UIADD3 URZ, UPT, UPT, URZ, URZ, URZ ;  /* 0x000000fffffff290 */ /* 0x000fe4000fffe0ff */
[----:B------:R2:W-:Y:S01]  /*6910*/  UTMASTG.3D [UR40], [UR6] ;  /* 0x00000028060073b5 */ /* 0x0005e20008010000 */
[----:B------:R0:W-:Y:S01]  /*6920*/  UTMACMDFLUSH ;  /* 0x00000000000079b7 */ /* 0x0001e20000000000 */
[----:B--2---:R-:W-:Y:S04]  /*6930*/  DEPBAR.LE SB0, 0x1 ;  /* 0x000080400000791a */ /* 0x004fe80000000000 */
.L_x_102:
[----:B------:R-:W-:Y:S05]  /*6940*/  BSYNC.RECONVERGENT B0 ;  /* 0x0000000000007941 */ /* 0x000fea0003800200 */
.L_x_101:
[----:B------:R-:W-:Y:S01]  /*6950*/  BAR.SYNC.DEFER_BLOCKING 0x1, 0x80 ;  /* 0x0042000000007b1d */ /* 0x000fe20000010000 */
[----:B------:R-:W-:Y:S01]  /*6960*/  ISETP.NE.AND P1, PT, R86, RZ, PT ;  /* 0x000000ff5600720c */ /* 0x000fe20003f25270 */
[----:B------:R-:W-:Y:S01]  /*6970*/  UISETP.NE.AND UP0, UPT, UR49, URZ, UPT ;  /* 0x000000ff3100728c */ /* 0x000fe2000bf05270 */
[----:B------:R-:W-:Y:S11]  /*6980*/  LEA R3, R88, UR48, 0x3 ;  /* 0x0000003058037c11 */ /* 0x000ff6000f8e18ff */
[----:B------:R-:W-:Y:S01]  /*6990*/  @P1 SHF.L.U32 R2, RZ, 0x1f, RZ ;  /* 0x0000001fff021819 */ /* 0x000fe200000006ff */
[----:B------:R-:W-:Y:S06]  /*69a0*/  BRA.U !UP0, `(.L_x_103) ;  /* 0x0000000108247547 */ /* 0x000fec000b800000 */
[----:B-1----:R-:W-:Y:S01]  /*69b0*/  IMAD.U32 R5, RZ, RZ, UR51 ;  /* 0x00000033ff057e24 */ /* 0x002fe2000f8e00ff */
[----:B------:R-:W-:Y:S01]  /*69c0*/  MOV R0, UR37 ;  /* 0x0000002500007c02 */ /* 0x000fe20008000f00 */
[----:B------:R-:W-:Y:S03]  /*69d0*/  UIADD3 UR51, UPT, UPT, UR51, 0x1, URZ ;  /* 0x0000000133337890 */ /* 0x000fe6000fffe0ff */
[----:B------:R-:W-:Y:S01]  /*69e0*/  @P1 LEA R5, R5, UR48, 0x3 ;  /* 0x0000003005051c11 */ /* 0x000fe2000f8e18ff */
[----:B------:R-:W-:Y:S04]  /*69f0*/  UISETP.NE.AND UP0, UPT, UR51, 0x4, UPT ;  /* 0x000000043300788c */ /* 0x000fe8000bf05270 */
[----:B------:R-:W-:Y:S01]  /*6a00*/  @P1 VIADD R5, R5, 0x50 ;  /* 0x0000005005051836 */ /* 0x000fe20000000000 */
[----:B------:R-:W-:Y:S04]  /*6a10*/  USEL UR51, UR51, URZ, UP0 ;  /* 0x000000ff33337287 */ /* 0x000fe80008000000 */
[----:B------:R-:W-:Y:S04]  /*6a20*/  @P1 PRMT R0, R0, 0x654, R5 ;  /* 0x0000065400001816 */ /* 0x000fe80000000005 */
[----:B------:R2:W-:Y:S04]  /*6a30*/  @P1 SYNCS.ARRIVE.TRANS64.RED.A1T0 RZ, [R0+URZ], RZ ;  /* 0x000000ff00ff19a7 */ /* 0x0005e800081004ff */
.L_x_103:
[----:B------:R-:W4:Y:S01]  /*6a40*/  @P1 SYNCS.PHASECHK.TRANS64.TRYWAIT P0, [R3+URZ+0x30], R2 ;  /* 0x00003002030015a7 */ /* 0x000f2200080011ff */
[----:B------:R-:W-:Y:S01]  /*6a50*/  BSSY B1, `(.L_x_104) ;  /* 0x0000016000017945 */ /* 0x000fe20003800000 */
[----:B----4-:R-:W-:Y:S03]  /*6a60*/  @P1 SEL R43, RZ, 0x1, !P0 ;  /* 0x00000001ff2b1807 */ /* 0x010fe60004000000 */
[----:B------:R-:W-:Y:S05]  /*6a70*/  @!P1 BRA `(.L_x_105) ;  /* 0x00000000004c9947 */ /* 0x000fea0003800000 */
[----:B------:R-:W-:Y:S01]  /*6a80*/  ISETP.NE.AND P0, PT, R43, RZ, PT ;  /* 0x000000ff2b00720c */ /* 0x000fe20003f05270 */
[----:B------:R-:W-:Y:S01]  /*6a90*/  BSSY B0, `(.L_x_106) ;  /* 0x000000b000007945 */ /* 0x000fe20003800000 */
[----:B------:R-:W-:Y:S11]  /*6aa0*/  ISETP.NE.AND P1, PT, R89, RZ, PT ;  /* 0x000000ff5900720c */ /* 0x000ff60003f25270 */
[----:B------:R-:W-:Y:S02]  /*6ab0*/  @!UPT UIADD3 URZ, UPT, UPT, URZ, URZ, URZ ;  /* 0x000000fffffff290 */ /* 0x000fe4000fffe0ff */
[C---:B-1----:R-:W-:Y:S01]  /*6ac0*/  @P1 IMAD R6, R88.reuse, 0x2000, R79 ;  /* 0x0000200058061824 */ /* 0x042fe200078e024f */
[C---:B------:R-:W-:Y:S01]  /*6ad0*/  @P1 LEA R4, R88.reuse, R77, 0xd ;  /* 0x0000004d58041211 */ /* 0x040fe200078e68ff */
[C---:B------:R-:W-:Y:S02]  /*6ae0*/  @P1 IMAD R5, R88.reuse, 0x2000, R78 ;  /* 0x0000200058051824 */ /* 0x040fe400078e024e */
[----:B------:R-:W-:Y:S01]  /*6af0*/  @P1 IMAD R2, R88, 0x2000, R85 ;  /* 0x0000200058021824 */ /* 0x000fe200078e0255 */
[----:B------:R-:W-:Y:S06]  /*6b00*/  @P0 BRA `(.L_x_107) ;  /* 0x00000000000c0947 */ /* 0x000fec0003800000 */
[----:B--2---:R-:W-:Y:S04]  /*6b10*/  SHF.L.U32 R0, RZ, 0x1f, RZ ;  /* 0x0000001fff007819 */ /* 0x004fe800000006ff */
[----:B------:R-:W1:Y:S02]  /*6b20*/  SYNCS.PHASECHK.TRANS64.TRYWAIT P0, [R3+URZ+0x30], R0 ;  /* 0x00003000030075a7 */ /* 0x000e6400080011ff */
[----:B-1----:R-:W-:Y:S05]  /*6b30*/  @!P0 BRA `(.L_x_108) ;  /* 0x0000005000188947 */ /* 0x002fea0003800000 */
.L_x_107:
[----:B------:R-:W-:Y:S05]  /*6b40*/  BSYNC B0 ;  /* 0x0000000000007941 */ /* 0x000fea0003800000 */
.L_x_106:
[----:B------:R-:W-:Y:S02]  /*6b50*/  ISETP.NE.AND P0, PT, R89, RZ, PT ;  /* 0x000000ff5900720c */ /* 0x000fe40003f05270 */
[----:B------:R-:W-:Y:S11]  /*6b60*/  IADD3 R88, PT, PT, R88, 0x1, RZ ;  /* 0x0000000158587810 */ /* 0x000ff60007ffe0ff */
[----:B------:R4:W1:Y:S04]  /*6b70*/  @P0 LDS.128 R56, [R6] ;  /* 0x0000000006380984 */ /* 0x0008680000000c00 */
[----:B------:R4:W1:Y:S04]  /*6b80*/  @P0 LDS.128 R52, [R5+0x10] ;  /* 0x0000100005340984 */ /* 0x0008680000000c00 */
[----:B------:R4:W1:Y:S04]  /*6b90*/  @P0 LDS.128 R48, [R4+0x20] ;  /* 0x0000200004300984 */ /* 0x0008680000000c00 */
[----:B------:R4:W1:Y:S02]  /*6ba0*/  @P0 LDS.128 R44, [R2+0x30] ;  /* 0x00003000022c0984 */ /* 0x0008640000000c00 */
.L_x_105:
[----:B------:R-:W-:Y:S05]  /*6bb0*/  BSYNC B1 ;  /* 0x0000000000017941 */ /* 0x000fea0003800000 */
.L_x_104:
[----:B-1----:R-:W-:Y:S05]  /*6bc0*/  VIADD R3, R34, 0x10 ;  /* 0x0000001022037836 */ /* 0x002fea0000000000 */
[----:B------:R-:W-:Y:S04]  /*6bd0*/  SHF.R.U32.HI R3, RZ, 0x15, R3 ;  /* 0x00000015ff037819 */ /* 0x000fe80000011603 */
[----:B------:R-:W-:Y:S11]  /*6be0*/  LOP3.LUT P0, RZ, R3, 0x3, R72, 0x48, !PT ;  /* 0x0000000303ff7812 */ /* 0x000ff60007804848 */
[----:B------:R-:W-:Y:S02]  /*6bf0*/  @!UPT UIADD3 URZ, UPT, UPT, URZ, URZ, URZ ;  /* 0x000000fffffff290 */ /* 0x000fe4000fffe0ff */
[----:B------:R-:W-:Y:S05]  /*6c00*/  @!P0 BRA `(.L_x_109) ;  /* 0x0000000000408947 */ /* 0x000fea0003800000 */
[----:B------:R-:W1:Y:S01]  /*6c10*/  LDCU.64 UR8, c[0x4][0x70] ;  /* 0x01000e00ff0877ac */ /* 0x000e620008000a00 */
[----:B------:R-:W-:Y:S01]  /*6c20*/  MOV R3, 0x0 ;  /* 0x0000000000037802 */ /* 0x000fe20000000f00 */
[----:B------:R-:W-:Y:S02]  /*6c30*/  HFMA2 R12, -RZ, RZ, 0, 5.9604644775390625e-08 ;  /* 0x00000001ff0c7431 */ /* 0x000fe400000001ff */
[----:B------:R-:W-:Y:S02]  /*6c40*/  IMAD.MOV.U32 R8, RZ, RZ, 0x192 ;  /* 0x00000192ff087424 */ /* 0x000fe400078e00ff */
[----:B------:R-:W-:Y:S01]  /*6c50*/  IMAD.MOV.U32 R13, RZ, RZ, RZ ;  /* 0x000000ffff0d7224 */ /* 0x000fe200078e00ff */
[----:B------:R-:W5:Y:S01]  /*6c60*/  LDCU.64 UR6, c[0x4][0x78] ;  /* 0x01000f00ff0677ac */ /* 0x000f620008000a00 */
[----:B----4-:R-:W4:Y:S01]  /*6c70*/  LDC.64 R2, c[0x4][R3] ;  /* 0x0100000003027b82 */ /* 0x010f220000000a00 */
[----:B------:R-:W2:Y:S01]  /*6c80*/  LDCU.64 UR4, c[0x4][0x10] ;  /* 0x01000200ff0477ac */ /* 0x000ea20008000a00 */
[----:B-1----:R-:W-:Y:S01]  /*6c90*/  MOV R5, UR9 ;  /* 0x0000000900057c02 */ /* 0x002fe20008000f00 */
[----:B------:R-:W-:Y:S01]  /*6ca0*/  IMAD.U32 R4, RZ, RZ, UR8 ;  /* 0x00000008ff047e24 */ /* 0x000fe2000f8e00ff */
[----:B-----5:R-:W-:Y:S01]  /*6cb0*/  MOV R7, UR7 ;  /* 0x0000000700077c02 */ /* 0x020fe20008000f00 */
[----:B------:R-:W-:Y:S01]  /*6cc0*/  IMAD.U32 R6, RZ, RZ, UR6 ;  /* 0x00000006ff067e24 */ /* 0x000fe2000f8e00ff */
[----:B--2---:R-:W-:Y:S01]  /*6cd0*/  MOV R11, UR5 ;  /* 0x00000005000b7c02 */ /* 0x004fe20008000f00 */
[----:B------:R-:W-:Y:S02]  /*6ce0*/  IMAD.U32 R10, RZ, RZ, UR4 ;  /* 0x00000004ff0a7e24 */ /* 0x000fe4000f8e00ff */
[----:B------:R-:W-:Y:S07]  /*6cf0*/  LEPC R20, `(.L_x_109) ;  /* 0x000000001014794e */ /* 0x000fee0000000000 */
[----:B---34-:R-:W-:Y:S05]  /*6d00*/  CALL.ABS.NOINC R2 ;  /* 0x0000000002007343 */ /* 0x018fea0003c00000 */
.L_x_109:
[----:B------:R-:W-:Y:S01]  /*6d10*/  LOP3.LUT R20, R56, 0xffffe000, RZ, 0xc0, !PT ;  /* 0xffffe00038147812 */ /* 0x000fe200078ec0ff */
[----:B------:R-:W-:Y:S05]  /*6d20*/  WARPSYNC.ALL ;  /* 0x0000000000007948 */ /* 0x000fea0003800000 */
[----:B------:R-:W-:Y:S01]  /*6d30*/  R2UR UR4, R34 ;  /* 0x00000000220472ca */ /* 0x000fe200000e0000 */
[----:B------:R-:W-:Y:S01]  /*6d40*/  IMAD.U32 R91, RZ, RZ, UR51 ;  /* 0x00000033ff5b7e24 */ /* 0x000fe2000f8e00ff */
[----:B------:R-:W-:Y:S01]  /*6d50*/  LOP3.LUT R21, R57, 0xffffe000, RZ, 0xc0, !PT ;  /* 0xffffe00039157812 */ /* 0x000fe200078ec0ff */
[----:B------:R-:W-:Y:S01]  /*6d60*/  IMAD.U32 R90, RZ, RZ, UR37 ;  /* 0x00000025ff5a7e24 */ /* 0x000fe2000f8e00ff */
[----:B------:R-:W-:Y:S01]  /*6d70*/  LOP3.LUT R40, R59, 0xffffe000, RZ, 0xc0, !PT ;  /* 0xffffe0003b287812 */ /* 0x000fe200078ec0ff */
[----:B------:R-:W-:Y:S01]  /*6d80*/  BSSY.RECONVERGENT B0, `(.L_x_110) ;  /* 0x000005b000007945 */ /* 0x000fe20003800200 */
[----:B------:R-:W-:Y:S02]  /*6d90*/  LOP3.LUT R41, R52, 0xffffe000, RZ, 0xc0, !PT ;  /* 0xffffe00034297812 */ /* 0x000fe400078ec0ff */
[----:B------:R-:W-:Y:S02]  /*6da0*/  LOP3.LUT R42, R53, 0xffffe000, RZ, 0xc0, !PT ;  /* 0xffffe000352a7812 */ /* 0x000fe400078ec0ff */
[----:B------:R-:W-:Y:S02]  /*6db0*/  ISETP.NE.AND P6, PT, R86, RZ, PT ;  /* 0x000000ff5600720c */ /* 0x000fe40003fc5270 */
[----:B------:R-:W-:Y:S01]  /*6dc0*/  ISETP.NE.AND P0, PT, R81, RZ, PT ;  /* 0x000000ff5100720c */ /* 0x000fe20003f05270 */
[----:B----4-:R-:W2:Y:S10]  /*6dd0*/  LDTM.x16 R4, tmem[UR4+0x10] ;  /* 0x00001004000479ee */ /* 0x010eb40008240000 */
[----:B------:R-:W-:Y:S02]  /*6de0*/  @P6 LEA R91, R91, UR48, 0x3 ;  /* 0x000000305b5b6c11 */ /* 0x000fe4000f8e18ff */
[----:B------:R-:W-:Y:S03]  /*6df0*/  @P6 SHF.L.U32 R92, RZ, 0x1f, RZ ;  /* 0x0000001fff5c6819 */ /* 0x000fe600000006ff */
[----:B------:R-:W-:Y:S05]  /*6e00*/  @P6 VIADD R91, R91, 0x50 ;  /* 0x000000505b5b6836 */ /* 0x000fea0000000000 */
[----:B------:R-:W-:Y:S02]  /*6e10*/  @P6 PRMT R90, R90, 0x654, R91 ;  /* 0x000006545a5a6816 */ /* 0x000fe4000000005b */
[----:B------:R-:W-:Y:S01]  /*6e20*/  LEA R91, R88, UR48, 0x3 ;  /* 0x00000030585b7c11 */ /* 0x000fe2000f8e18ff */
[C---:B--2---:R-:W-:Y:S01]  /*6e30*/  FMUL R0, R32.reuse, R4 ;  /* 0x0000000420007220 */ /* 0x044fe20000400000 */
[C---:B------:R-:W-:Y:S01]  /*6e40*/  FMUL R2, R32.reuse, R5 ;  /* 0x0000000520027220 */ /* 0x040fe20000400000 */
[C---:B------:R-:W-:Y:S01]  /*6e50*/  FMUL R3, R32.reuse, R6 ;  /* 0x0000000620037220 */ /* 0x040fe20000400000 */
[----:B------:R-:W-:Y:S01]  /*6e60*/  FMUL R7, R32, R7 ;  /* 0x0000000720077220 */ /* 0x000fe20000400000 */
[C---:B------:R-:W-:Y:S01]  /*6e70*/  FFMA R36, R35.reuse, R20, R0 ;  /* 0x0000001423247223 */ /* 0x040fe20000000000 */
[----:B------:R-:W-:Y:S01]  /*6e80*/  LOP3.LUT R20, R58, 0xffffe000, RZ, 0xc0, !PT ;  /* 0xffffe0003a147812 */ /* 0x000fe200078ec0ff */
[C---:B------:R-:W-:Y:S01]  /*6e90*/  FFMA R37, R35.reuse, R21, R2 ;  /* 0x0000001523257223 */ /* 0x040fe20000000002 */
[----:B------:R-:W-:Y:S01]  /*6ea0*/  LOP3.LUT R21, R48, 0xffffe000, RZ, 0xc0, !PT ;  /* 0xffffe00030157812 */ /* 0x000fe200078ec0ff */
[----:B------:R-:W-:Y:S01]  /*6eb0*/  FMUL R4, R32, R8 ;  /* 0x0000000820047220 */ /* 0x000fe20000400000 */
[----:B------:R-:W-:Y:S01]  /*6ec0*/  F2FP.TF32.F32.PACK_B R36, R36 ;  /* 0x00000024ff24723e */ /* 0x000fe200024050ff */
[C---:B------:R-:W-:Y:S01]  /*6ed0*/  FFMA R38, R35.reuse, R20, R3 ;  /* 0x0000001423267223 */ /* 0x040fe20000000003 */
[----:B------:R-:W-:Y:S01]  /*6ee0*/  LOP3.LUT R20, R54, 0xffffe000, RZ, 0xc0, !PT ;  /* 0xffffe00036147812 */ /* 0x000fe200078ec0ff */
[----:B------:R-:W-:Y:S01]  /*6ef0*/  FFMA R39, R35, R40, R7 ;  /* 0x0000002823277223 */ /* 0x000fe20000000007 */
[----:B------:R-:W-:Y:S01]  /*6f00*/  LOP3.LUT R40, R55, 0xffffe000, RZ, 0xc0, !PT ;  /* 0xffffe00037287812 */ /* 0x000fe200078ec0ff */
[C---:B------:R-:W-:Y:S01]  /*6f10*/  FMUL R5, R32.reuse, R9 ;  /* 0x0000000920057220 */ /* 0x040fe20000400000 */
[C---:B------:R-:W-:Y:S01]  /*6f20*/  FMUL R6, R32.reuse, R10 ;  /* 0x0000000a20067220 */ /* 0x040fe20000400000 */
[C---:B------:R-:W-:Y:S01]  /*6f30*/  FMUL R11, R32.reuse, R11 ;  /* 0x0000000b200b7220 */ /* 0x040fe20000400000 */
[----:B------:R-:W-:Y:S01]  /*6f40*/  F2FP.TF32.F32.PACK_B R37, R37 ;  /* 0x00000025ff25723e */ /* 0x000fe200024050ff */
[C---:B------:R-:W-:Y:S01]  /*6f50*/  FFMA R4, R35.reuse, R41, R4 ;  /* 0x0000002923047223 */ /* 0x040fe20000000004 */
[----:B------:R-:W-:Y:S01]  /*6f60*/  F2FP.TF32.F32.PACK_B R38, R38 ;  /* 0x00000026ff26723e */ /* 0x000fe200024050ff */
[C---:B------:R-:W-:Y:S01]  /*6f70*/  FFMA R5, R35.reuse, R42, R5 ;  /* 0x0000002a23057223 */ /* 0x040fe20000000005 */
[----:B------:R-:W-:Y:S01]  /*6f80*/  F2FP.TF32.F32.PACK_B R39, R39 ;  /* 0x00000027ff27723e */ /* 0x000fe200024050ff */
[C---:B------:R-:W-:Y:S01]  /*6f90*/  FFMA R6, R35.reuse, R20, R6 ;  /* 0x0000001423067223 */ /* 0x040fe20000000006 */
[----:B------:R-:W-:Y:S01]  /*6fa0*/  FFMA R7, R35, R40, R11 ;  /* 0x0000002823077223 */ /* 0x000fe2000000000b */
        /* <DEDUP_REMOVED lines=47> */
[----:B------:R-:W-:Y:S02]  /*72a0*/  UIADD3 UR8, UP0, UPT, UR52, 0x680, URZ ;  /* 0x0000068034087890 */ /* 0x000fe4000ff1e0ff */
[----:B------:R-:W-:Y:S02]  /*72b0*/  UIADD3 UR5, UPT, UPT, UR41, 0x10, URZ ;  /* 0x0000001029057890 */ /* 0x000fe4000fffe0ff */
[----:B------:R-:W-:Y:S02]  /*72c0*/  UIADD3 UR4, UPT, UPT, UR48, 0x2200, URZ ;  /* 0x0000220030047890 */ /* 0x000fe4000fffe0ff */
[----:B------:R-:W-:Y:S01]  /*72d0*/  UIADD3.X UR9, UPT, UPT, URZ, UR53, URZ, UP0, !UPT ;  /* 0x00000035ff097290 */ /* 0x000fe200087fe4ff */
[----:B------:R-:W-:Y:S01]  /*72e0*/  UMOV UR6, UR42 ;  /* 0x0000002a00067c82 */ /* 0x000fe20008000000 */
[----:B------:R-:W-:Y:S07]  /*72f0*/  UMOV UR7, UR36 ;  /* 0x0000002400077c82 */ /* 0x000fee0008000000 */
[----:B------:R2:W-:Y:S01]  /*7300*/  UTMASTG.3D [UR4], [UR8] ;  /* 0x00000004080073b5 */ /* 0x0005e20008010000 */
[----:B------:R0:W-:Y:S01]  /*7310*/  UTMACMDFLUSH ;  /* 0x00000000000079b7 */ /* 0x0001e20000000000 */
[----:B--2---:R-:W-:Y:S04]  /*7320*/  DEPBAR.LE SB0, 0x1 ;  /* 0x000080400000791a */ /* 0x004fe80000000000 */
.L_x_111:
[----:B------:R-:W-:Y:S05]  /*7330*/  BSYNC.RECONVERGENT B0 ;  /* 0x0000000000007941 */ /* 0x000fea0003800200 */
.L_x_110:
[----:B------:R-:W-:Y:S01]  /*7340*/  BAR.SYNC.DEFER_BLOCKING 0x1, 0x80 ;  /* 0x0042000000007b1d */ /* 0x000fe20000010000 */
[----:B------:R-:W-:Y:S04]  /*7350*/  UIADD3 UR40, UPT, UPT, UR51, 0x1, URZ ;  /* 0x0000000133287890 */ /* 0x000fe8000fffe0ff */
[----:B------:R-:W-:Y:S04]  /*7360*/  UISETP.NE.AND UP0, UPT, UR40, 0x4, UPT ;  /* 0x000000042800788c */ /* 0x000fe8000bf05270 */
[----:B------:R-:W-:Y:S01]  /*7370*/  USEL UR40, UR40, URZ, UP0 ;  /* 0x000000ff28287287 */ /* 0x000fe20008000000 */
[----:B------:R2:W-:Y:S01]  /*7380*/  @P6 SYNCS.ARRIVE.TRANS64.RED.A1T0 RZ, [R90+URZ], RZ ;  /* 0x000000ff5aff69a7 */ /* 0x0005e200081004ff */
[----:B------:R-:W-:Y:S01]  /*7390*/  BSSY B1, `(.L_x_112) ;  /* 0x0000017000017945 */ /* 0x000fe20003800000 */
[----:B------:R-:W4:Y:S02]  /*73a0*/  @P6 SYNCS.PHASECHK.TRANS64.TRYWAIT P0, [R91+URZ+0x30], R92 ;  /* 0x0000305c5b0065a7 */ /* 0x000f2400080011ff */
[----:B----4-:R-:W-:Y:S01]  /*73b0*/  @P6 SEL R43, RZ, 0x1, !P0 ;  /* 0x00000001ff2b6807 */ /* 0x010fe20004000000 */
[----:B--2---:R-:W-:Y:S06]  /*73c0*/  @!P6 BRA `(.L_x_113) ;  /* 0x00000000004ce947 */ /* 0x004fec0003800000 */
        /* <DEDUP_REMOVED lines=9> */
[----:B------:R-:W-:Y:S04]  /*7460*/  SHF.L.U32 R6, RZ, 0x1f, RZ ;  /* 0x0000001fff067819 */ /* 0x000fe800000006ff */
[----:B------:R-:W1:Y:S02]  /*7470*/  SYNCS.PHASECHK.TRANS64.TRYWAIT P0, [R91+URZ+0x30], R6 ;  /* 0x000030065b0075a7 */ /* 0x000e6400080011ff */
[----:B-1----:R-:W-:Y:S05]  /*7480*/  @!P0 BRA `(.L_x_116) ;  /* 0x0000004400d88947 */ /* 0x002fea0003800000 */
.L_x_115:
[----:B------:R-:W-:Y:S05]  /*7490*/  BSYNC B0 ;  /* 0x0000000000007941 */ /* 0x000fea0003800000 */
.L_x_114:
[----:B------:R-:W-:Y:S02]  /*74a0*/  ISETP.NE.AND P0, PT, R89, RZ, PT ;  /* 0x000000ff5900720c */ /* 0x000fe40003f05270 */
[----:B------:R-:W-:Y:S11]  /*74b0*/  IADD3 R88, PT, PT, R88, 0x1, RZ ;  /* 0x0000000158587810 */ /* 0x000ff60007ffe0ff */
[----:B------:R2:W4:Y:S04]  /*74c0*/  @P0 LDS.128 R56, [R4] ;  /* 0x0000000004380984 */ /* 0x0005280000000c00 */
[----:B------:R2:W1:Y:S04]  /*74d0*/  @P0 LDS.128 R52, [R3+0x10] ;  /* 0x0000100003340984 */ /* 0x0004680000000c00 */
[----:B------:R2:W1:Y:S04]  /*74e0*/  @P0 LDS.128 R48, [R2+0x20] ;  /* 0x0000200002300984 */ /* 0x0004680000000c00 */
[----:B------:R2:W1:Y:S02]  /*74f0*/  @P0 LDS.128 R44, [R0+0x30] ;  /* 0x00003000002c0984 */ /* 0x0004640000000c00 */
.L_x_113:
[----:B------:R-:W-:Y:S05]  /*7500*/  BSYNC B1 ;  /* 0x0000000000017941 */ /* 0x000fea0003800000 */
.L_x_112:
[----:B--2---:R-:W-:Y:S05]  /*7510*/  VIADD R3, R34, 0x20 ;  /* 0x0000002022037836 */ /* 0x004fea0000000000 */
[----:B------:R-:W-:Y:S04]  /*7520*/  SHF.R.U32.HI R3, RZ, 0x15, R3 ;  /* 0x00000015ff037819 */ /* 0x000fe80000011603 */
[----:B------:R-:W-:Y:S11]  /*7530*/  LOP3.LUT P0, RZ, R3, 0x3, R72, 0x48, !PT ;  /* 0x0000000303ff7812 */ /* 0x000ff60007804848 */
[----:B------:R-:W-:Y:S02]  /*7540*/  @!UPT UIADD3 URZ, UPT, UPT, URZ, URZ, URZ ;  /* 0x000000fffffff290 */ /* 0x000fe4000fffe0ff */
[----:B------:R-:W-:Y:S05]  /*7550*/  @!P0 BRA `(.L_x_117) ;  /* 0x0000000000408947 */ /* 0x000fea0003800000 */
[----:B------:R-:W2:Y:S01]  /*7560*/  LDCU.64 UR8, c[0x4][0x70] ;  /* 0x01000e00ff0877ac */ /* 0x000ea20008000a00 */
[----:B------:R-:W-:Y:S01]  /*7570*/  MOV R3, 0x0 ;  /* 0x0000000000037802 */ /* 0x000fe20000000f00 */
[----:B-1----:R-:W-:Y:S02]  /*7580*/  HFMA2 R12, -RZ, RZ, 0, 5.9604644775390625e-08 ;  /* 0x00000001ff0c7431 */ /* 0x002fe400000001ff */
[----:B------:R-:W-:Y:S02]  /*7590*/  IMAD.MOV.U32 R8, RZ, RZ, 0x192 ;  /* 0x00000192ff087424 */ /* 0x000fe400078e00ff */
[----:B------:R-:W-:Y:S01]  /*75a0*/  IMAD.MOV.U32 R13, RZ, RZ, RZ ;  /* 0x000000ffff0d7224 */ /* 0x000fe200078e00ff */
[----:B------:R-:W1:Y:S01]  /*75b0*/  LDCU.64 UR6, c[0x4][0x78] ;  /* 0x01000f00ff0677ac */ /* 0x000e620008000a00 */
[----:B------:R-:W3:Y:S01]  /*75c0*/  LDC.64 R2, c[0x4][R3] ;  /* 0x0100000003027b82 */ /* 0x000ee20000000a00 */
[----:B------:R-:W5:Y:S01]  /*75d0*/  LDCU.64 UR4, c[0x4][0x10] ;  /* 0x01000200ff0477ac */ /* 0x000f620008000a00 */
[----:B--2---:R-:W-:Y:S01]  /*75e0*/  MOV R5, UR9 ;  /* 0x0000000900057c02 */ /* 0x004fe20008000f00 */
[----:B------:R-:W-:Y:S01]  /*75f0*/  IMAD.U32 R4, RZ, RZ, UR8 ;  /* 0x00000008ff047e24 */ /* 0x000fe2000f8e00ff */
[----:B-1----:R-:W-:Y:S01]  /*7600*/  MOV R7, UR7 ;  /* 0x0000000700077c02 */ /* 0x002fe20008000f00 */
[----:B------:R-:W-:Y:S01]  /*7610*/  IMAD.U32 R6, RZ, RZ, UR6 ;  /* 0x00000006ff067e24 */ /* 0x000fe2000f8e00ff */
[----:B-----5:R-:W-:Y:S01]  /*7620*/  MOV R11, UR5 ;  /* 0x00000005000b7c02 */ /* 0x020fe20008000f00 */
[----:B------:R-:W-:Y:S02]  /*7630*/  IMAD.U32 R10, RZ, RZ, UR4 ;  /* 0x00000004ff0a7e24 */ /* 0x000fe4000f8e00ff */
[----:B------:R-:W-:Y:S07]  /*7640*/  LEPC R20, `(.L_x_117) ;  /* 0x000000001014794e */ /* 0x000fee0000000000 */
[----:B---34-:R-:W-:Y:S05]  /*7650*/  CALL.ABS.NOINC R2 ;  /* 0x0000000002007343 */ /* 0x018fea0003c00000 */
.L_x_117:
[----:B----4-:R-:W-:Y:S01]  /*7660*/  LOP3.LUT R20, R56, 0xffffe000, RZ, 0xc0, !PT ;  /* 0xffffe00038147812 */ /* 0x010fe200078ec0ff */
[----:B------:R-:W-:Y:S05]  /*7670*/  WARPSYNC.ALL ;  /* 0x0000000000007948 */ /* 0x000fea0003800000 */
[----:B------:R-:W-:Y:S01]  /*7680*/  R2UR UR4, R34 ;  /* 0x00000000220472ca */ /* 0x000fe200000e0000 */
[----:B-1----:R-:W-:Y:S01]  /*7690*/  IMAD.U32 R91, RZ, RZ, UR40 ;  /* 0x00000028ff5b7e24 */ /* 0x002fe2000f8e00ff */
        /* <DEDUP_REMOVED lines=8> */
[----:B------:R-:W1:Y:S10]  /*7720*/  LDTM.x16 R4, tmem[UR4+0x20] ;  /* 0x00002004000479ee */ /* 0x000e740008240000 */
[----:B------:R-:W-:Y:S02]  /*7730*/  @P6 LEA R91, R91, UR48, 0x3 ;  /* 0x000000305b5b6c11 */ /* 0x000fe4000f8e18ff */
[----:B------:R-:W-:Y:S03]  /*7740*/  @P6 SHF.L.U32 R92, RZ, 0x1f, RZ ;  /* 0x0000001fff5c6819 */ /* 0x000fe600000006ff */
[----:B------:R-:W-:Y:S05]  /*7750*/  @P6 VIADD R91, R91, 0x50 ;  /* 0x000000505b5b6836 */ /* 0x000fea0000000000 */
[----:B------:R-:W-:Y:S02]  /*7760*/  @P6 PRMT R90, R90, 0x654, R91 ;  /* 0x000006545a5a6816 */ /* 0x000fe4000000005b */
[----:B------:R-:W-:Y:S01]  /*7770*/  LEA R91, R88, UR48, 0x3 ;  /* 0x00000030585b7c11 */ /* 0x000fe2000f8e18ff */
[C---:B-1----:R-:W-:Y:S01]  /*7780*/  FMUL R0, R32.reuse, R4 ;  /* 0x0000000420007220 */ /* 0x042fe20000400000 */
        /* <DEDUP_REMOVED lines=79> */
.L_x_119:
[----:B------:R-:W-:Y:S05]  /*7c80*/  BSYNC.RECONVERGENT B0 ;  /* 0x0000000000007941 */ /* 0x000fea0003800200 */
.L_x_118:
[----:B------:R-:W-:Y:S01]  /*7c90*/  BAR.SYNC.DEFER_BLOCKING 0x1, 0x80 ;  /* 0x0042000000007b1d */ /* 0x000fe20000010000 */
[----:B------:R-:W-:Y:S04]  /*7ca0*/  UIADD3 UR43, UPT, UPT, UR40, 0x1, URZ ;  /* 0x00000001282b7890 */ /* 0x000fe8000fffe0ff */
[----:B------:R-:W-:Y:S04]  /*7cb0*/  UISETP.NE.AND UP0, UPT, UR43, 0x4, UPT ;  /* 0x000000042b00788c */ /* 0x000fe8000bf05270 */
[----:B------:R-:W-:Y:S01]  /*7cc0*/  USEL UR43, UR43, URZ, UP0 ;  /* 0x000000ff2b2b7287 */ /* 0x000fe20008000000 */
[----:B------:R2:W-:Y:S01]  /*7cd0*/  @P6 SYNCS.ARRIVE.TRANS64.RED.A1T0 RZ, [R90+URZ], RZ ;  /* 0x000000ff5aff69a7 */ /* 0x0005e200081004ff */
[----:B------:R-:W-:Y:S01]  /*7ce0*/  BSSY B1, `(.L_x_120) ;  /* 0x000001c000017945 */ /* 0x000fe20003800000 */
[----:B------:R-:W4:Y:S01]  /*7cf0*/  @P6 SYNCS.PHASECHK.TRANS64.TRYWAIT P0, [R91+URZ+0x30], R92 ;  /* 0x0000305c5b0065a7 */ /* 0x000f2200080011ff */
[----:B--2---:R-:W-:Y:S01]  /*7d00*/  HFMA2 R90, -RZ, RZ, 0, 0 ;  /* 0x00000000ff5a7431 */ /* 0x004fe200000001ff */
[----:B----4-:R-:W-:Y:S01]  /*7d10*/  @P6 SEL R43, RZ, 0x1, !P0 ;  /* 0x00000001ff2b6807 */ /* 0x010fe20004000000 */
[----:B------:R-:W-:Y:S06]  /*7d20*/  @!P6 BRA `(.L_x_121) ;  /* 0x00000000005ce947 */ /* 0x000fec0003800000 */
        /* <DEDUP_REMOVED lines=12> */
.L_x_123:
[----:B------:R-:W-:Y:S05]  /*7df0*/  BSYNC B0 ;  /* 0x0000000000007941 */ /* 0x000fea0003800000 */
.L_x_122:
[----:B------:R-:W-:Y:S01]  /*7e00*/  ISETP.NE.AND P0, PT, R89, RZ, PT ;  /* 0x000000ff5900720c */ /* 0x000fe20003f05270 */
[----:B------:R-:W-:Y:S11]  /*7e10*/  VIADD R88, R88, 0x1 ;  /* 0x0000000158587836 */ /* 0x000ff60000000000 */
[----:B------:R-:W-:Y:S01]  /*7e20*/  @!UPT UIADD3 URZ, UPT, UPT, URZ, URZ, URZ ;  /* 0x000000fffffff290 */ /* 0x000fe2000fffe0ff */
[----:B------:R2:W4:Y:S04]  /*7e30*/  @P0 LDS.128 R56, [R4] ;  /* 0x0000000004380984 */ /* 0x0005280000000c00 */
[----:B------:R2:W1:Y:S04]  /*7e40*/  @P0 LDS.128 R52, [R3+0x10] ;  /* 0x0000100003340984 */ /* 0x0004680000000c00 */
[----:B------:R2:W1:Y:S04]  /*7e50*/  @P0 LDS.128 R48, [R2+0x20] ;  /* 0x0000200002300984 */ /* 0x0004680000000c00 */
[----:B------:R2:W1:Y:S01]  /*7e60*/  @P0 LDS.128 R44, [R0+0x30] ;  /* 0x00003000002c0984 */ /* 0x0004620000000c00 */
[C---:B------:R-:W-:Y:S04]  /*7e70*/  ISETP.NE.AND P0, PT, R88.reuse, 0x4, PT ;  /* 0x000000045800780c */ /* 0x040fe80003f05270 */
[----:B------:R-:W-:Y:S02]  /*7e80*/  SEL R88, R88, RZ, P0 ;  /* 0x000000ff58587207 */ /* 0x000fe40000000000 */
[----:B------:R-:W-:Y:S02]  /*7e90*/  SEL R90, RZ, 0x1, P0 ;  /* 0x00000001ff5a7807 */ /* 0x000fe40000000000 */
.L_x_121:
[----:B------:R-:W-:Y:S05]  /*7ea0*/  BSYNC B1 ;  /* 0x0000000000017941 */ /* 0x000fea0003800000 */
.L_x_120:
        /* <DEDUP_REMOVED lines=21> */
.L_x_125:
[----:B----4-:R-:W-:Y:S01]  /*8000*/  LOP3.LUT R20, R56, 0xffffe000, RZ, 0xc0, !PT ;  /* 0xffffe00038147812 */ /* 0x010fe200078ec0ff */
[----:B------:R-:W-:Y:S05]  /*8010*/  WARPSYNC.ALL ;  /* 0x0000000000007948 */ /* 0x000fea0003800000 */
[----:B------:R-:W-:Y:S01]  /*8020*/  R2UR UR4, R34 ;  /* 0x00000000220472ca */ /* 0x000fe200000e0000 */
[----:B------:R-:W-:Y:S01]  /*8030*/  IMAD.U32 R92, RZ, RZ, UR43 ;  /* 0x0000002bff5c7e24 */ /* 0x000fe2000f8e00ff */
[----:B------:R-:W-:Y:S01]  /*8040*/  LOP3.LUT R21, R57, 0xffffe000, RZ, 0xc0, !PT ;  /* 0xffffe00039157812 */ /* 0x000fe200078ec0ff */
[----:B-1----:R-:W-:Y:S01]  /*8050*/  IMAD.U32 R91, RZ, RZ, UR37 ;  /* 0x00000025ff5b7e24 */ /* 0x002fe2000f8e00ff */
        /* <DEDUP_REMOVED lines=8> */
[----:B------:R-:W-:Y:S03]  /*80e0*/  @P6 SHF.L.U32 R93, R90, 0x1f, RZ ;  /* 0x0000001f5a5d6819 */ /* 0x000fe600000006ff */
        /* <DEDUP_REMOVED lines=83> */
.L_x_127:
[----:B------:R-:W-:Y:S05]  /*8620*/  BSYNC.RECONVERGENT B0 ;  /* 0x0000000000007941 */ /* 0x000fea0003800200 */
.L_x_126:
        /* <DEDUP_REMOVED lines=18> */
[----:B------:R-:W-:Y:S04]  /*8750*/  SHF.L.U32 R5, R90, 0x1f, RZ ;  /* 0x0000001f5a057819 */ /* 0x000fe800000006ff */
[----:B------:R-:W1:Y:S02]  /*8760*/  SYNCS.PHASECHK.TRANS64.TRYWAIT P0, [R92+URZ+0x30], R5 ;  /* 0x000030055c0075a7 */ /* 0x000e6400080011ff */
[----:B-1----:R-:W-:Y:S05]  /*8770*/  @!P0 BRA `(.L_x_132) ;  /* 0x0000003400448947 */ /* 0x002fea0003800000 */
.L_x_131:
[----:B------:R-:W-:Y:S05]  /*8780*/  BSYNC B0 ;  /* 0x0000000000007941 */ /* 0x000fea0003800000 */
.L_x_130:
[----:B------:R-:W-:Y:S01]  /*8790*/  ISETP.NE.AND P0, PT, R89, RZ, PT ;  /* 0x000000ff5900720c */ /* 0x000fe20003f05270 */
[----:B------:R-:W-:Y:S11]  /*87a0*/  VIADD R88, R88, 0x1 ;  /* 0x0000000158587836 */ /* 0x000ff60000000000 */
[----:B------:R-:W-:Y:S01]  /*87b0*/  @!UPT UIADD3 URZ, UPT, UPT, URZ, URZ, URZ ;  /* 0x000000fffffff290 */ /* 0x000fe2000fffe0ff */
[----:B------:R2:W4:Y:S04]  /*87c0*/  @P0 LDS.128 R56, [R4] ;  /* 0x0000000004380984 */ /* 0x0005280000000c00 */
[----:B------:R2:W2:Y:S04]  /*87d0*/  @P0 LDS.128 R52, [R3+0x10] ;  /* 0x0000100003340984 */ /* 0x0004a80000000c00 */
[----:B------:R2:W2:Y:S04]  /*87e0*/  @P0 LDS.128 R48, [R2+0x20] ;  /* 0x0000200002300984 */ /* 0x0004a80000000c00 */
[----:B------:R2:W2:Y:S01]  /*87f0*/  @P0 LDS.128 R44, [R0+0x30] ;  /* 0x00003000002c0984 */ /* 0x0004a20000000c00 */
[C---:B------:R-:W-:Y:S04]  /*8800*/  ISETP.NE.AND P0, PT, R88.reuse, 0x4, PT ;  /* 0x000000045800780c */ /* 0x040fe80003f05270 */
[----:B-1----:R-:W-:Y:S02]  /*8810*/  SEL R5, RZ, 0x1, P0 ;  /* 0x00000001ff057807 */ /* 0x002fe40000000000 */
[----:B------:R-:W-:Y:S02]  /*8820*/  SEL R88, R88, RZ, P0 ;  /* 0x000000ff58587207 */ /* 0x000fe40000000000 */
[----:B------:R-:W-:Y:S02]  /*8830*/  LOP3.LUT R90, R90, R5, RZ, 0x3c, !PT ;  /* 0x000000055a5a7212 */ /* 0x000fe400078e3cff */
.L_x_129:
[----:B------:R-:W-:Y:S05]  /*8840*/  BSYNC B1 ;  /* 0x0000000000017941 */ /* 0x000fea0003800000 */
.L_x_128:
        /* <DEDUP_REMOVED lines=21> */
.L_x_133:
[----:B----4-:R-:W-:Y:S01]  /*89a0*/  LOP3.LUT R20, R56, 0xffffe000, RZ, 0xc0, !PT ;  /* 0xffffe00038147812 */ /* 0x010fe200078ec0ff */
        /* <DEDUP_REMOVED lines=11> */
[----:B-1----:R-:W1:Y:S10]  /*8a60*/  LDTM.x16 R4, tmem[UR4+0x40] ;  /* 0x00004004000479ee */ /* 0x002e740008240000 */
        /* <DEDUP_REMOVED lines=31> */
[----:B------:R1:W-:Y:S01]  /*8c60*/  STS.128 [R79], R36 ;  /* 0x000000244f007388 */ /* 0x0003e20000000c00 */
        /* <DEDUP_REMOVED lines=45> */
[----:B------:R-:W-:Y:S02]  /*8f40*/  UIADD3 UR8, UP0, UPT, UR52, 0x680, URZ ;  /* 0x0000068034087890 */ /* 0x000fe4000ff1e0ff */
[----:B------:R-:W-:Y:S02]  /*8f50*/  UIADD3 UR5, UPT, UPT, UR41, 0x40, URZ ;  /* 0x0000004029057890 */ /* 0x000fe4000fffe0ff */
[----:B------:R-:W-:Y:S01]  /*8f60*/  MOV R73, UR10 ;  /* 0x0000000a00497c02 */ /* 0x000fe20008000f00 */
[----:B------:R-:W-:Y:S01]  /*8f70*/  UIADD3.X UR9, UPT, UPT, URZ, UR53, URZ, UP0, !UPT ;  /* 0x00000035ff097290 */ /* 0x000fe200087fe4ff */
[----:B------:R-:W-:Y:S02]  /*8f80*/  UMOV UR6, UR42 ;  /* 0x0000002a00067c82 */ /* 0x000fe40008000000 */
[----:B------:R-:W-:Y:S01]  /*8f90*/  R2UR UR4, R73 ;  /* 0x00000000490472ca */ /* 0x000fe200000e0000 */
[----:B------:R-:W-:Y:S11]  /*8fa0*/  UMOV UR7, UR36 ;  /* 0x0000002400077c82 */ /* 0x000ff60008000000 */
[----:B------:R-:W-:Y:S01]  /*8fb0*/  @!UPT UIADD3 URZ, UPT, UPT, URZ, URZ, URZ ;  /* 0x000000fffffff290 */ /* 0x000fe2000fffe0ff */
[----:B------:R2:W-:Y:S01]  /*8fc0*/  UTMASTG.3D [UR4], [UR8] ;  /* 0x00000004080073b5 */ /* 0x0005e20008010000 */
[----:B------:R0:W-:Y:S01]  /*8fd0*/  UTMACMDFLUSH ;  /* 0x00000000000079b7 */ /* 0x0001e20000000000 */
[----:B--2---:R-:W-:Y:S04]  /*8fe0*/  DEPBAR.LE SB0, 0x1 ;  /* 0x000080400000791a */ /* 0x004fe80000000000 */
.L_x_135:
[----:B------:R-:W-:Y:S05]  /*8ff0*/  BSYNC.RECONVERGENT B0 ;  /* 0x0000000000007941 */ /* 0x000fea0003800200 */
.L_x_134:
        /* <DEDUP_REMOVED lines=21> */
.L_x_139:
[----:B------:R-:W-:Y:S05]  /*9150*/  BSYNC B0 ;  /* 0x0000000000007941 */ /* 0x000fea0003800000 */
.L_x_138:
        /* <DEDUP_REMOVED lines=11> */
.L_x_137:
[----:B------:R-:W-:Y:S05]  /*9210*/  BSYNC B1 ;  /* 0x0000000000017941 */ /* 0x000fea0003800000 */
.L_x_136:
        /* <DEDUP_REMOVED lines=21> */
.L_x_141:
        /* <DEDUP_REMOVED lines=98> */
.L_x_143:
[----:B------:R-:W-:Y:S05]  /*9990*/  BSYNC.RECONVERGENT B0 ;  /* 0x0000000000007941 */ /* 0x000fea0003800200 */
.L_x_142:
        /* <DEDUP_REMOVED lines=21> */
.L_x_147:
[----:B------:R-:W-:Y:S05]  /*9af0*/  BSYNC B0 ;  /* 0x0000000000007941 */ /* 0x000fea0003800000 */
.L_x_146:
        /* <DEDUP_REMOVED lines=11> */
.L_x_145:
[----:B------:R-:W-:Y:S05]  /*9bb0*/  BSYNC B1 ;  /* 0x0000000000017941 */ /* 0x000fea0003800000 */
.L_x_144:
        /* <DEDUP_REMOVED lines=21> */
.L_x_149:
        /* <DEDUP_REMOVED lines=98> */
.L_x_151:
[----:B------:R-:W-:Y:S05]  /*a330*/  BSYNC.RECONVERGENT B0 ;  /* 0x0000000000007941 */ /* 0x000fea0003800200 */
.L_x_150:
        /* <DEDUP_REMOVED lines=13> */
[C---:B------:R-:W-:Y:S01]  /*a410*/  @P1 IMAD R3, R88.reuse, 0x2000, R79 ;  /* 0x0000200058031824 */ /* 0x040fe200078e024f */
[C---:B------:R-:W-:Y:S01]  /*a420*/  @P1 LEA R0, R88.reuse, R77, 0xd ;  /* 0x0000004d58001211 */ /* 0x040fe200078e68ff */
[C---:B------:R-:W-:Y:S02]  /*a430*/  @P1 IMAD R2, R88.reuse, 0x2000, R78 ;  /* 0x0000200058021824 */ /* 0x040fe400078e024e */
[----:B------:R-:W-:Y:S01]  /*a440*/  @P1 IMAD R88, R88, 0x2000, R85 ;  /* 0x0000200058581824 */ /* 0x000fe200078e0255 */
[----:B------:R-:W-:Y:S06]  /*a450*/  @P0 BRA `(.L_x_155) ;  /* 0x00000000000c0947 */ /* 0x000fec0003800000 */
[----:B-1----:R-:W-:Y:S04]  /*a460*/  SHF.L.U32 R5, R90, 0x1f, RZ ;  /* 0x0000001f5a057819 */ /* 0x002fe800000006ff */
[----:B------:R-:W1:Y:S02]  /*a470*/  SYNCS.PHASECHK.TRANS64.TRYWAIT P0, [R92+URZ+0x30], R5 ;  /* 0x000030055c0075a7 */ /* 0x000e6400080011ff */
[----:B-1----:R-:W-:Y:S05]  /*a480*/  @!P0 BRA `(.L_x_156) ;  /* 0x00000018003c8947 */ /* 0x002fea0003800000 */
.L_x_155:
[----:B------:R-:W-:Y:S05]  /*a490*/  BSYNC B0 ;  /* 0x0000000000007941 */ /* 0x000fea0003800000 */
.L_x_154:
[----:B------:R-:W-:Y:S11]  /*a4a0*/  ISETP.NE.AND P0, PT, R89, RZ, PT ;  /* 0x000000ff5900720c */ /* 0x000ff60003f05270 */
[----:B------:R-:W-:Y:S02]  /*a4b0*/  @!UPT UIADD3 URZ, UPT, UPT, URZ, URZ, URZ ;  /* 0x000000fffffff290 */ /* 0x000fe4000fffe0ff */
[----:B------:R2:W4:Y:S04]  /*a4c0*/  @P0 LDS.128 R56, [R3] ;  /* 0x0000000003380984 */ /* 0x0005280000000c00 */
[----:B------:R2:W1:Y:S04]  /*a4d0*/  @P0 LDS.128 R52, [R2+0x10] ;  /* 0x0000100002340984 */ /* 0x0004680000000c00 */
[----:B------:R2:W1:Y:S04]  /*a4e0*/  @P0 LDS.128 R48, [R0+0x20] ;  /* 0x0000200000300984 */ /* 0x0004680000000c00 */
[----:B------:R2:W1:Y:S02]  /*a4f0*/  @P0 LDS.128 R44, [R88+0x30] ;  /* 0x00003000582c0984 */ /* 0x0004640000000c00 */
.L_x_153:
[----:B------:R-:W-:Y:S05]  /*a500*/  BSYNC B1 ;  /* 0x0000000000017941 */ /* 0x000fea0003800000 */
.L_x_152:
        /* <DEDUP_REMOVED lines=21> */
.L_x_157:
[----:B------:R-:W-:Y:S01]  /*a660*/  ISETP.NE.AND P0, PT, R81, RZ, PT ;  /* 0x000000ff5100720c */ /* 0x000fe20003f05270 */
[----:B------:R-:W-:Y:S05]  /*a670*/  WARPSYNC.ALL ;  /* 0x0000000000007948 */ /* 0x000fea0003800000 */
[----:B------:R-:W-:Y:S01]  /*a680*/  R2UR UR4, R34 ;  /* 0x00000000220472ca */ /* 0x000fe200000e0000 */
[----:B------:R-:W-:Y:S01]  /*a690*/  BSSY.RECONVERGENT B0, `(.L_x_158) ;  /* 0x000005c000007945 */ /* 0x000fe20003800200 */
[----:B------:R-:W-:Y:S02]  /*a6a0*/  R2UR UR5, R87 ;  /* 0x00000000570572ca */ /* 0x000fe400000e0000 */
[----:B----4-:R-:W-:Y:S02]  /*a6b0*/  LOP3.LUT R0, R56, 0xffffe000, RZ, 0xc0, !PT ;  /* 0xffffe00038007812 */ /* 0x010fe400078ec0ff */
[----:B------:R-:W-:Y:S02]  /*a6c0*/  LOP3.LUT R2, R57, 0xffffe000, RZ, 0xc0, !PT ;  /* 0xffffe00039027812 */ /* 0x000fe400078ec0ff */
[----:B------:R-:W-:Y:S02]  /*a6d0*/  LOP3.LUT R3, R58, 0xffffe000, RZ, 0xc0, !PT ;  /* 0xffffe0003a037812 */ /* 0x000fe400078ec0ff */
[----:B------:R-:W-:Y:S02]  /*a6e0*/  LOP3.LUT R20, R59, 0xffffe000, RZ, 0xc0, !PT ;  /* 0xffffe0003b147812 */ /* 0x000fe400078ec0ff */
[----:B-1----:R-:W-:Y:S01]  /*a6f0*/  LOP3.LUT R21, R52, 0xffffe000, RZ, 0xc0, !PT ;  /* 0xffffe00034157812 */ /* 0x002fe200078ec0ff */
[----:B------:R-:W1:Y:S01]  /*a700*/  LDTM.x16 R4, tmem[UR4+0x70] ;  /* 0x00007004000479ee */ /* 0x000e620008240000 */
[----:B------:R-:W-:Y:S01]  /*a710*/  LOP3.LUT R36, R53, 0xffffe000, RZ, 0xc0, !PT ;  /* 0xffffe00035247812 */ /* 0x000fe200078ec0ff */
[----:B------:R-:W-:Y:S01]  /*a720*/  UIADD3 UR5, UPT, UPT, UR5, 0xc0, URZ ;  /* 0x000000c005057890 */ /* 0x000fe2000fffe0ff */
[----:B------:R-:W-:Y:S01]  /*a730*/  LOP3.LUT R37, R54, 0xffffe000, RZ, 0xc0, !PT ;  /* 0xffffe00036257812 */ /* 0x000fe200078ec0ff */
[----:B------:R-:W-:Y:S01]  /*a740*/  NOP ;  /* 0x0000000000007918 */ /* 0x000fe20000000000 */
[----:B------:R-:W-:Y:S01]  /*a750*/  LOP3.LUT R38, R55, 0xffffe000, RZ, 0xc0, !PT ;  /* 0xffffe00037267812 */ /* 0x000fe200078ec0ff */
[----:B------:R-:W-:Y:S01]  /*a760*/  UPRMT UR5, UR37, 0x654, UR5 ;  /* 0x0000065425057896 */ /* 0x000fe20008000005 */
[----:B------:R-:W-:Y:S02]  /*a770*/  LOP3.LUT R39, R48, 0xffffe000, RZ, 0xc0, !PT ;  /* 0xffffe00030277812 */ /* 0x000fe400078ec0ff */
[----:B------:R-:W-:Y:S02]  /*a780*/  LOP3.LUT R40, R49, 0xffffe000, RZ, 0xc0, !PT ;  /* 0xffffe00031287812 */ /* 0x000fe400078ec0ff */
[----:B------:R-:W-:Y:S02]  /*a790*/  LOP3.LUT R41, R50, 0xffffe000, RZ, 0xc0, !PT ;  /* 0xffffe00032297812 */ /* 0x000fe400078ec0ff */
[----:B------:R-:W-:Y:S02]  /*a7a0*/  LOP3.LUT R42, R51, 0xffffe000, RZ, 0xc0, !PT ;  /* 0xffffe000332a7812 */ /* 0x000fe400078ec0ff */
[----:B-1----:R-:W-:Y:S01]  /*a7b0*/  SYNCS.ARRIVE.TRANS64.RED.A1T0 RZ, [UR5], RZ ;  /* 0x000000ffffff79a7 */ /* 0x002fe20008100405 */
[----:B------:R-:W-:Y:S02]  /*a7c0*/  LOP3.LUT R43, R44, 0xffffe000, RZ, 0xc0, !PT ;  /* 0xffffe0002c2b7812 */ /* 0x000fe400078ec0ff */
[----:B------:R-:W-:Y:S02]  /*a7d0*/  LOP3.LUT R44, R45, 0xffffe000, RZ, 0xc0, !PT ;  /* 0xffffe0002d2c7812 */ /* 0x000fe400078ec0ff */
[----:B------:R-:W-:Y:S02]  /*a7e0*/  LOP3.LUT R45, R46, 0xffffe000, RZ, 0xc0, !PT ;  /* 0xffffe0002e2d7812 */ /* 0x000fe400078ec0ff */
[----:B------:R-:W-:Y:S01]  /*a7f0*/  LOP3.LUT R46, R47, 0xffffe000, RZ, 0xc0, !PT ;  /* 0xffffe0002f2e7812 */ /* 0x000fe200078ec0ff */
[C---:B------:R-:W-:Y:S01]  /*a800*/  FMUL R4, R32.reuse, R4 ;  /* 0x0000000420047220 */ /* 0x040fe20000400000 */
[C---:B------:R-:W-:Y:S01]  /*a810*/  FMUL R5, R32.reuse, R5 ;  /* 0x0000000520057220 */ /* 0x040fe20000400000 */
[C---:B------:R-:W-:Y:S01]  /*a820*/  FMUL R6, R32.reuse, R6 ;  /* 0x0000000620067220 */ /* 0x040fe20000400000 */
[C---:B------:R-:W-:Y:S01]  /*a830*/  FMUL R7, R32.reuse, R7 ;  /* 0x0000000720077220 */ /* 0x040fe20000400000 */
[C---:B------:R-:W-:Y:S01]  /*a840*/  FFMA R4, R35.reuse, R0, R4 ;  /* 0x0000000023047223 */ /* 0x040fe20000000004 */
[C---:B------:R-:W-:Y:S01]  /*a850*/  FFMA R5, R35.reuse, R2, R5 ;  /* 0x0000000223057223 */ /* 0x040fe20000000005 */
[C---:B------:R-:W-:Y:S01]  /*a860*/  FFMA R6, R35.reuse, R3, R6 ;  /* 0x0000000323067223 */ /* 0x040fe20000000006 */
[C---:B------:R-:W-:Y:S01]  /*a870*/  FFMA R7, R35.reuse, R20, R7 ;  /* 0x0000001423077223 */ /* 0x040fe20000000007 */
[C---:B------:R-:W-:Y:S01]  /*a880*/  FMUL R8, R32.reuse, R8 ;  /* 0x0000000820087220 */ /* 0x040fe20000400000 */
        /* <DEDUP_REMOVED lines=9> */
[----:B------:R-:W-:Y:S01]  /*a920*/  F2FP.TF32.F32.PACK_B R7, R7 ;  /* 0x00000007ff07723e */ /* 0x000fe200024050ff */
[C---:B------:R-:W-:Y:S01]  /*a930*/  FFMA R11, R35.reuse, R38, R11 ;  /* 0x00000026230b7223 */ /* 0x040fe2000000000b */
[C---:B------:R-:W-:Y:S01]  /*a940*/  FMUL R12, R32.reuse, R12 ;  /* 0x0000000c200c7220 */ /* 0x040fe20000400000 */
[----:B------:R-:W-:Y:S01]  /*a950*/  F2FP.TF32.F32.PACK_B R8, R8 ;  /* 0x00000008ff08723e */ /* 0x000fe200024050ff */
[C---:B------:R-:W-:Y:S01]  /*a960*/  FMUL R13, R32.reuse, R13 ;  /* 0x0000000d200d7220 */ /* 0x040fe20000400000 */
[----:B------:R1:W-:Y:S01]  /*a970*/  STS.128 [R79+0x6000], R4 ;  /* 0x006000044f007388 */ /* 0x0003e20000000c00 */
        /* <DEDUP_REMOVED lines=8> */
[C---:B------:R-:W-:Y:S01]  /*aa00*/  FFMA R15, R35.reuse, R42, R15 ;  /* 0x0000002a230f7223 */ /* 0x040fe2000000000f */
[C---:B------:R-:W-:Y:S01]  /*aa10*/  FMUL R16, R32.reuse, R16 ;  /* 0x0000001020107220 */ /* 0x040fe20000400000 */
[----:B------:R-:W-:Y:S01]  /*aa20*/  F2FP.TF32.F32.PACK_B R12, R12 ;  /* 0x0000000cff0c723e */ /* 0x000fe200024050ff */
[----:B------:R1:W-:Y:S01]  /*aa30*/  STS.128 [R78+0x6010], R8 ;  /* 0x006010084e007388 */ /* 0x0003e20000000c00 */
[C---:B------:R-:W-:Y:S01]  /*aa40*/  FMUL R17, R32.reuse, R17 ;  /* 0x0000001120117220 */ /* 0x040fe20000400000 */
[C---:B------:R-:W-:Y:S01]  /*aa50*/  FMUL R18, R32.reuse, R18 ;  /* 0x0000001220127220 */ /* 0x040fe20000400000 */
[----:B------:R-:W-:Y:S01]  /*aa60*/  FMUL R19, R32, R19 ;  /* 0x0000001320137220 */ /* 0x000fe20000400000 */
[----:B------:R-:W-:Y:S01]  /*aa70*/  F2FP.TF32.F32.PACK_B R13, R13 ;  /* 0x0000000dff0d723e */ /* 0x000fe200024050ff */
[C---:B------:R-:W-:Y:S01]  /*aa80*/  FFMA R16, R35.reuse, R43, R16 ;  /* 0x0000002b23107223 */ /* 0x040fe20000000010 */
[----:B------:R-:W-:Y:S01]  /*aa90*/  F2FP.TF32.F32.PACK_B R14, R14 ;  /* 0x0000000eff0e723e */ /* 0x000fe200024050ff */
[C---:B------:R-:W-:Y:S01]  /*aaa0*/  FFMA R17, R35.reuse, R44, R17 ;  /* 0x0000002c23117223 */ /* 0x040fe20000000011 */
[----:B------:R-:W-:Y:S01]  /*aab0*/  F2FP.TF32.F32.PACK_B R15, R15 ;  /* 0x0000000fff0f723e */ /* 0x000fe200024050ff */
[C---:B------:R-:W-:Y:S01]  /*aac0*/  FFMA R18, R35.reuse, R45, R18 ;  /* 0x0000002d23127223 */ /* 0x040fe20000000012 */
[----:B------:R-:W-:Y:S01]  /*aad0*/  FFMA R19, R35, R46, R19 ;  /* 0x0000002e23137223 */ /* 0x000fe20000000013 */
[----:B------:R-:W-:Y:S02]  /*aae0*/  F2FP.TF32.F32.PACK_B R16, R16 ;  /* 0x00000010ff10723e */ /* 0x000fe400024050ff */
[----:B------:R1:W-:Y:S01]  /*aaf0*/  STS.128 [R77+0x6020], R12 ;  /* 0x0060200c4d007388 */ /* 0x0003e20000000c00 */
[----:B------:R-:W-:Y:S02]  /*ab00*/  F2FP.TF32.F32.PACK_B R17, R17 ;  /* 0x00000011ff11723e */ /* 0x000fe400024050ff */
        /* <DEDUP_REMOVED lines=20> */
.L_x_159:
[----:B------:R-:W-:Y:S05]  /*ac50*/  BSYNC.RECONVERGENT B0 ;  /* 0x0000000000007941 */ /* 0x000fea0003800200 */
.L_x_158:
[----:B------:R-:W-:Y:S01]  /*ac60*/  BAR.SYNC.DEFER_BLOCKING 0x1, 0x80 ;  /* 0x0042000000007b1d */ /* 0x000fe20000010000 */
[----:B------:R-:W-:Y:S01]  /*ac70*/  UISETP.NE.AND UP0, UPT, UR49, -0x8, UPT ;  /* 0xfffffff83100788c */ /* 0x000fe2000bf05270 */
[----:B------:R-:W-:Y:S08]  /*ac80*/  IADD3 R0, PT, PT, R30, 0x1, RZ ;  /* 0x000000011e007810 */ /* 0x000ff00007ffe0ff */
[----:B------:R-:W-:Y:S05]  /*ac90*/  BRA.U !UP0, `(.L_x_160) ;  /* 0x0000000108287547 */ /* 0x000fea000b800000 */
[----:B------:R-:W-:Y:S01]  /*aca0*/  ISETP.NE.AND P0, PT, R86, RZ, PT ;  /* 0x000000ff5600720c */ /* 0x000fe20003f05270 */
[----:B------:R-:W-:Y:S01]  /*acb0*/  IMAD.U32 R3, RZ, RZ, UR51 ;  /* 0x00000033ff037e24 */ /* 0x000fe2000f8e00ff */
[----:B------:R-:W-:Y:S01]  /*acc0*/  UIADD3 UR51, UPT, UPT, UR51, 0x1, URZ ;  /* 0x0000000133337890 */ /* 0x000fe2000fffe0ff */
[----:B------:R-:W-:Y:S03]  /*acd0*/  IMAD.U32 R2, RZ, RZ, UR37 ;  /* 0x00000025ff027e24 */ /* 0x000fe6000f8e00ff */
[----:B------:R-:W-:Y:S04]  /*ace0*/  UISETP.NE.AND UP0, UPT, UR51, 0x4, UPT ;  /* 0x000000043300788c */ /* 0x000fe8000bf05270 */
[----:B------:R-:W-:Y:S03]  /*acf0*/  USEL UR51, UR51, URZ, UP0 ;  /* 0x000000ff33337287 */ /* 0x000fe60008000000 */
[----:B------:R-:W-:Y:S05]  /*ad00*/  @P0 LEA R3, R3, UR48, 0x3 ;  /* 0x0000003003030c11 */ /* 0x000fea000f8e18ff */
[----:B------:R-:W-:Y:S05]  /*ad10*/  @P0 VIADD R3, R3, 0x50 ;  /* 0x0000005003030836 */ /* 0x000fea0000000000 */
[----:B------:R-:W-:Y:S04]  /*ad20*/  @P0 PRMT R2, R2, 0x654, R3 ;  /* 0x0000065402020816 */ /* 0x000fe80000000003 */
[----:B------:R2:W-:Y:S03]  /*ad30*/  @P0 SYNCS.ARRIVE.TRANS64.RED.A1T0 RZ, [R2+URZ], RZ ;  /* 0x000000ff02ff09a7 */ /* 0x0005e600081004ff */
.L_x_160:
[----:B------:R-:W-:Y:S01]  /*ad40*/  ISETP.NE.AND P2, PT, R82, RZ, PT ;  /* 0x000000ff5200720c */ /* 0x000fe20003f45270 */
[----:B------:R-:W-:Y:S01]  /*ad50*/  UIADD3 UR49, UPT, UPT, UR49, 0x8, URZ ;  /* 0x0000000831317890 */ /* 0x000fe2000fffe0ff */
[----:B------:R-:W-:Y:S01]  /*ad60*/  ISETP.NE.AND P0, PT, R84, 0x2, PT ;  /* 0x000000025400780c */ /* 0x000fe20003f05270 */
[----:B------:R-:W-:Y:S01]  /*ad70*/  IMAD.IADD R20, R29, 0x1, R66 ;  /* 0x000000011d147824 */ /* 0x000fe200078e0242 */
[----:B------:R-:W-:Y:S01]  /*ad80*/  ISETP.NE.AND P1, PT, R0, 0x4, PT ;  /* 0x000000040000780c */ /* 0x000fe20003f25270 */
[----:B------:R-:W-:Y:S01]  /*ad90*/  IMAD.IADD R21, R31, 0x1, R68 ;  /* 0x000000011f157824 */ /* 0x000fe200078e0244 */
[----:B--2---:R-:W-:Y:S02]  /*ada0*/  SEL R2, RZ, 0x1, P0 ;  /* 0x00000001ff027807 */ /* 0x004fe40000000000 */
[----:B------:R-:W-:Y:S02]  /*adb0*/  SEL R3, RZ, 0x1, P1 ;  /* 0x00000001ff037807 */ /* 0x000fe40000800000 */
[----:B------:R-:W-:Y:S02]  /*adc0*/  LOP3.LUT R75, R75, R2, RZ, 0x3c, !PT ;  /* 0x000000024b4b7212 */ /* 0x000fe400078e3cff */
[----:B------:R-:W-:Y:S02]  /*add0*/  LOP3.LUT R76, R76, R3, RZ, 0x3c, !PT ;  /* 0x000000034c4c7212 */ /* 0x000fe400078e3cff */
[----:B------:R-:W-:Y:S02]  /*ade0*/  @P2 R2UR UR36, R74 ;  /* 0x000000004a2422ca */ /* 0x000fe400000e0000 */
[----:B------:R-:W-:Y:S02]  /*adf0*/  SEL R84, R84, RZ, P0 ;  /* 0x000000ff54547207 */ /* 0x000fe40000000000 */
[----:B------:R-:W-:Y:S01]  /*ae00*/  SEL R30, R0, RZ, P1 ;  /* 0x000000ff001e7207 */ /* 0x000fe20000800000 */
[----:B------:R-:W-:Y:S10]  /*ae10*/  @P2 BRA `(.L_x_161) ;  /* 0xffffffa400a82947 */ /* 0x000ff4000383ffff */
[----:B------:R-:W-:-:S09]  /*ae20*/  UISETP.NE.AND UP0, UPT, UR50, URZ, UPT ;  /* 0x000000ff3200728c */ /* 0x000fd2000bf05270 */
[----:B------:R-:W-:Y:S05]  /*ae30*/  BRA.U !UP0, `(.L_x_162) ;  /* 0x0000000108487547 */ /* 0x000fea000b800000 */
[----:B------:R-:W2:Y:S02]  /*ae40*/  LDCU.64 UR4, c[0x0][0x890] ;  /* 0x00011200ff0477ac */ /* 0x000ea40008000a00 */
[----:B--2---:R-:W-:-:S04]  /*ae50*/  UISETP.NE.U32.AND UP0, UPT, UR4, URZ, UPT ;  /* 0x000000ff0400728c */ /* 0x004fc8000bf05070 */
[----:B------:R-:W-:-:S09]  /*ae60*/  UISETP.NE.AND.EX UP0, UPT, UR5, URZ, UPT, UP0 ;  /* 0x000000ff0500728c */ /* 0x000fd2000bf05300 */
[----:B------:R-:W-:Y:S05]  /*ae70*/  BRA.U UP0, `(.L_x_163) ;  /* 0x00000001000c7547 */ /* 0x000fea000b800000 */
[----:B------:R-:W-:-:S13]  /*ae80*/  FSETP.NEU.AND P0, PT, R35, RZ, PT ;  /* 0x000000ff2300720b */ /* 0x000fda0003f0d000 */
[----:B------:R-:W-:Y:S05]  /*ae90*/  @!P0 EXIT ;  /* 0x000000000000894d */ /* 0x000fea0003800000 */
[----:B------:R-:W-:Y:S05]  /*aea0*/  BRA `(.L_x_162) ;  /* 0x00000000002c7947 */ /* 0x000fea0003800000 */
.L_x_163:
[----:B------:R-:W-:Y:S01]  /*aeb0*/  ISETP.NE.AND P0, PT, R83, RZ, PT ;  /* 0x000000ff5300720c */ /* 0x000fe20003f05270 */
[----:B------:R-:W-:-:S12]  /*aec0*/  BSSY.RECONVERGENT B0, `(.L_x_162) ;  /* 0x0000009000007945 */ /* 0x000fd80003800200 */
[----:B------:R-:W-:Y:S05]  /*aed0*/  @P0 BRA `(.L_x_164) ;  /* 0x0000000000140947 */ /* 0x000fea0003800000 */
[----:B------:R-:W2:Y:S02]  /*aee0*/  LDCU.64 UR4, c[0x0][0x888] ;  /* 0x00011100ff0477ac */ /* 0x000ea40008000a00 */
[----:B--2---:R-:W-:-:S04]  /*aef0*/  ISETP.NE.U32.AND P0, PT, RZ, UR4, PT ;  /* 0x00000004ff007c0c */ /* 0x004fc8000bf05070 */
[----:B------:R-:W-:-:S13]  /*af00*/  ISETP.NE.AND.EX P0, PT, RZ, UR5, PT, P0 ;  /* 0x00000005ff007c0c */ /* 0x000fda000bf05300 */
[----:B------:R-:W-:Y:S05]  /*af10*/  @!P0 EXIT ;  /* 0x000000000000894d */ /* 0x000fea0003800000 */
[----:B------:R-:W-:Y:S05]  /*af20*/  BRA `(.L_x_165) ;  /* 0x0000000000087947 */ /* 0x000fea0003800000 */
.L_x_164:
[----:B------:R-:W-:-:S13]  /*af30*/  FSETP.NEU.AND P0, PT, R35, RZ, PT ;  /* 0x000000ff2300720b */ /* 0x000fda0003f0d000 */
[----:B------:R-:W-:Y:S05]  /*af40*/  @!P0 EXIT ;  /* 0x000000000000894d */ /* 0x000fea0003800000 */
.L_x_165:
[----:B------:R-:W-:Y:S05]  /*af50*/  BSYNC.RECONVERGENT B0 ;  /* 0x0000000000007941 */ /* 0x000fea0003800200 */
.L_x_162:
[----:B------:R-:W-:Y:S01]  /*af60*/  ULEA UR4, UR51, UR48, 0x3 ;  /* 0x0000003033047291 */ /* 0x000fe2000f8e18ff */
[----:B------:R-:W-:-:S04]  /*af70*/  DEPBAR.LE SB0, 0x0 ;  /* 0x000080000000791a */ /* 0x000fc80000000000 */
[----:B------:R-:W-:-:S04]  /*af80*/  UIADD3 UR4, UPT, UPT, UR4, 0x50, URZ ;  /* 0x0000005004047890 */ /* 0x000fc8000fffe0ff */
[----:B------:R-:W-:-:S09]  /*af90*/  UPRMT UR4, UR37, 0x654, UR4 ;  /* 0x0000065425047896 */ /* 0x000fd20008000004 */
[----:B------:R-:W-:Y:S01]  /*afa0*/  SYNCS.ARRIVE.TRANS64.RED.A1T0 RZ, [UR4], RZ ;  /* 0x000000ffffff79a7 */ /* 0x000fe20008100404 */
[----:B------:R-:W-:Y:S05]  /*afb0*/  EXIT ;  /* 0x000000000000794d */ /* 0x000fea0003800000 */
.L_x_19:
[----:B--2---:R2:W1:Y:S02]  /*afc0*/  SYNCS.PHASECHK.TRANS64.TRYWAIT P0, [R3+URZ+0xf0], R2 ;  /* 0x0000f002030075a7 */ /* 0x00446400080011ff */
[----:B-1----:R-:W-:Y:S05]  /*afd0*/  @!P0 NANOSLEEP.SYNCS 0x989680 ;  /* 0x009896800000895d */ /* 0x002fea0003900000 */
[----:B------:R-:W1:Y:S02]  /*afe0*/  @!P0 SYNCS.PHASECHK.TRANS64 P0, [R3+URZ+0xf0], R2 ;  /* 0x0000f002030085a7 */ /* 0x000e6400080010ff */
[----:B-1----:R-:W-:Y:S05]  /*aff0*/  @!P0 BRA `(.L_x_19) ;  /* 0xfffffffc00f08947 */ /* 0x002fea000383ffff */
[----:B------:R-:W-:Y:S05]  /*b000*/  BRA `(.L_x_166) ;  /* 0xffffff6400707947 */ /* 0x000fea000383ffff */
.L_x_22:
[----:B-1----:R-:W-:-:S07]  /*b010*/  MOV R2, UR33 ;  /* 0x0000002100027c02 */ /* 0x002fce0008000f00 */
.L_x_167:
[----:B-1----:R1:W2:Y:S02]  /*b020*/  SYNCS.PHASECHK.TRANS64.TRYWAIT P0, [R2+URZ+0x18], R5 ;  /* 0x00001805020075a7 */ /* 0x0022a400080011ff */
[----:B--2---:R-:W-:Y:S05]  /*b030*/  @!P0 NANOSLEEP.SYNCS 0x989680 ;  /* 0x009896800000895d */ /* 0x004fea0003900000 */
[----:B------:R-:W2:Y:S02]  /*b040*/  @!P0 SYNCS.PHASECHK.TRANS64 P0, [R2+URZ+0x18], R5 ;  /* 0x00001805020085a7 */ /* 0x000ea400080010ff */
[----:B--2---:R-:W-:Y:S05]  /*b050*/  @!P0 BRA `(.L_x_167) ;  /* 0xfffffffc00f08947 */ /* 0x004fea000383ffff */
[----:B------:R-:W-:Y:S05]  /*b060*/  BRA `(.L_x_21) ;  /* 0xffffff6400c07947 */ /* 0x000fea000383ffff */
.L_x_28:
[----:B-1----:R-:W-:-:S07]  /*b070*/  MOV R2, UR33 ;  /* 0x0000002100027c02 */ /* 0x002fce0008000f00 */
.L_x_168:
[----:B-1----:R1:W2:Y:S02]  /*b080*/  SYNCS.PHASECHK.TRANS64.TRYWAIT P0, [R2+URZ+0x18], R5 ;  /* 0x00001805020075a7 */ /* 0x0022a400080011ff */
[----:B--2---:R-:W-:Y:S05]  /*b090*/  @!P0 NANOSLEEP.SYNCS 0x989680 ;  /* 0x009896800000895d */ /* 0x004fea0003900000 */
[----:B------:R-:W2:Y:S02]  /*b0a0*/  @!P0 SYNCS.PHASECHK.TRANS64 P0, [R2+URZ+0x18], R5 ;  /* 0x00001805020085a7 */ /* 0x000ea400080010ff */
[----:B--2---:R-:W-:Y:S05]  /*b0b0*/  @!P0 BRA `(.L_x_168) ;  /* 0xfffffffc00f08947 */ /* 0x004fea000383ffff */
[----:B------:R-:W-:Y:S05]  /*b0c0*/  BRA `(.L_x_27) ;  /* 0xffffff6800947947 */ /* 0x000fea000383ffff */
.L_x_32:
[----:B-1----:R1:W2:Y:S02]  /*b0d0*/  SYNCS.PHASECHK.TRANS64.TRYWAIT P0, [R2+URZ+0x80], R3 ;  /* 0x00008003020075a7 */ /* 0x0022a400080011ff */
[----:B--2---:R-:W-:Y:S05]  /*b0e0*/  @!P0 NANOSLEEP.SYNCS 0x989680 ;  /* 0x009896800000895d */ /* 0x004fea0003900000 */
[----:B------:R-:W2:Y:S02]  /*b0f0*/  @!P0 SYNCS.PHASECHK.TRANS64 P0, [R2+URZ+0x80], R3 ;  /* 0x00008003020085a7 */ /* 0x000ea400080010ff */
[----:B--2---:R-:W-:Y:S05]  /*b100*/  @!P0 BRA `(.L_x_32) ;  /* 0xfffffffc00f08947 */ /* 0x004fea000383ffff */
[----:B------:R-:W-:Y:S05]  /*b110*/  BRA `(.L_x_169) ;  /* 0xffffff6c00487947 */ /* 0x000fea000383ffff */
.L_x_36:
[----:B----4-:R-:W-:-:S07]  /*b120*/  MOV R0, UR5 ;  /* 0x0000000500007c02 */ /* 0x010fce0008000f00 */
.L_x_170:
[----:B-1----:R1:W2:Y:S02]  /*b130*/  SYNCS.PHASECHK.TRANS64.TRYWAIT P0, [R0+URZ], R3 ;  /* 0x00000003000075a7 */ /* 0x0022a400080011ff */
[----:B--2---:R-:W-:Y:S05]  /*b140*/  @!P0 NANOSLEEP.SYNCS 0x989680 ;  /* 0x009896800000895d */ /* 0x004fea0003900000 */
[----:B------:R-:W2:Y:S02]  /*b150*/  @!P0 SYNCS.PHASECHK.TRANS64 P0, [R0+URZ], R3 ;  /* 0x00000003000085a7 */ /* 0x000ea400080010ff */
[----:B--2---:R-:W-:Y:S05]  /*b160*/  @!P0 BRA `(.L_x_170) ;  /* 0xfffffffc00f08947 */ /* 0x004fea000383ffff */
[----:B------:R-:W-:Y:S05]  /*b170*/  BRA `(.L_x_171) ;  /* 0xffffff7000b87947 */ /* 0x000fea000383ffff */
.L_x_37:
[----:B----4-:R-:W-:-:S07]  /*b180*/  MOV R0, UR5 ;  /* 0x0000000500007c02 */ /* 0x010fce0008000f00 */
.L_x_172:
[----:B-1----:R1:W2:Y:S02]  /*b190*/  SYNCS.PHASECHK.TRANS64.TRYWAIT P0, [R0+URZ], R3 ;  /* 0x00000003000075a7 */ /* 0x0022a400080011ff */
[----:B--2---:R-:W-:Y:S05]  /*b1a0*/  @!P0 NANOSLEEP.SYNCS 0x989680 ;  /* 0x009896800000895d */ /* 0x004fea0003900000 */
[----:B------:R-:W2:Y:S02]  /*b1b0*/  @!P0 SYNCS.PHASECHK.TRANS64 P0, [R0+URZ], R3 ;  /* 0x00000003000085a7 */ /* 0x000ea400080010ff */
[----:B--2---:R-:W-:Y:S05]  /*b1c0*/  @!P0 BRA `(.L_x_172) ;  /* 0xfffffffc00f08947 */ /* 0x004fea000383ffff */
[----:B------:R-:W-:Y:S05]  /*b1d0*/  BRA `(.L_x_173) ;  /* 0xffffff7000c47947 */ /* 0x000fea000383ffff */
.L_x_40:
[----:B-1----:R1:W2:Y:S02]  /*b1e0*/  SYNCS.PHASECHK.TRANS64.TRYWAIT P0, [R0+URZ+0xe0], R5 ;  /* 0x0000e005000075a7 */ /* 0x0022a400080011ff */
[----:B--2---:R-:W-:Y:S05]  /*b1f0*/  @!P0 NANOSLEEP.SYNCS 0x989680 ;  /* 0x009896800000895d */ /* 0x004fea0003900000 */
[----:B------:R-:W2:Y:S02]  /*b200*/  @!P0 SYNCS.PHASECHK.TRANS64 P0, [R0+URZ+0xe0], R5 ;  /* 0x0000e005000085a7 */ /* 0x000ea400080010ff */
[----:B--2---:R-:W-:Y:S05]  /*b210*/  @!P0 BRA `(.L_x_40) ;  /* 0xfffffffc00f08947 */ /* 0x004fea000383ffff */
[----:B------:R-:W-:Y:S05]  /*b220*/  BRA `(.L_x_174) ;  /* 0xffffff7400207947 */ /* 0x000fea000383ffff */
.L_x_41:
[----:B------:R-:W-:-:S07]  /*b230*/  MOV R0, UR5 ;  /* 0x0000000500007c02 */ /* 0x000fce0008000f00 */
.L_x_175:
[----:B-1----:R1:W2:Y:S02]  /*b240*/  SYNCS.PHASECHK.TRANS64.TRYWAIT P0, [R0+URZ+0x90], R5 ;  /* 0x00009005000075a7 */ /* 0x0022a400080011ff */
[----:B--2---:R-:W-:Y:S05]  /*b250*/  @!P0 NANOSLEEP.SYNCS 0x989680 ;  /* 0x009896800000895d */ /* 0x004fea0003900000 */
[----:B------:R-:W2:Y:S02]  /*b260*/  @!P0 SYNCS.PHASECHK.TRANS64 P0, [R0+URZ+0x90], R5 ;  /* 0x00009005000085a7 */ /* 0x000ea400080010ff */
[----:B--2---:R-:W-:Y:S05]  /*b270*/  @!P0 BRA `(.L_x_175) ;  /* 0xfffffffc00f08947 */ /* 0x004fea000383ffff */
[----:B------:R-:W-:Y:S05]  /*b280*/  BRA `(.L_x_176) ;  /* 0xffffff7400307947 */ /* 0x000fea000383ffff */
.L_x_42:
[----:B-1----:R1:W2:Y:S02]  /*b290*/  SYNCS.PHASECHK.TRANS64.TRYWAIT P1, [R0+URZ+0x80], R5 ;  /* 0x00008005000075a7 */ /* 0x0022a400080211ff */
[----:B--2---:R-:W-:Y:S05]  /*b2a0*/  @!P1 NANOSLEEP.SYNCS 0x989680 ;  /* 0x009896800000995d */ /* 0x004fea0003900000 */
[----:B------:R-:W2:Y:S02]  /*b2b0*/  @!P1 SYNCS.PHASECHK.TRANS64 P1, [R0+URZ+0x80], R5 ;  /* 0x00008005000095a7 */ /* 0x000ea400080210ff */
[----:B--2---:R-:W-:Y:S05]  /*b2c0*/  @!P1 BRA `(.L_x_42) ;  /* 0xfffffffc00f09947 */ /* 0x004fea000383ffff */
[----:B------:R-:W-:Y:S05]  /*b2d0*/  BRA `(.L_x_177) ;  /* 0xffffff7400607947 */ /* 0x000fea000383ffff */
.L_x_45:
[----:B------:R-:W-:-:S07]  /*b2e0*/  MOV R0, UR5 ;  /* 0x0000000500007c02 */ /* 0x000fce0008000f00 */
.L_x_178:
[----:B-1----:R1:W2:Y:S02]  /*b2f0*/  SYNCS.PHASECHK.TRANS64.TRYWAIT P0, [R0+URZ+0x90], R3 ;  /* 0x00009003000075a7 */ /* 0x0022a400080011ff */
[----:B--2---:R-:W-:Y:S05]  /*b300*/  @!P0 NANOSLEEP.SYNCS 0x989680 ;  /* 0x009896800000895d */ /* 0x004fea0003900000 */
[----:B------:R-:W2:Y:S02]  /*b310*/  @!P0 SYNCS.PHASECHK.TRANS64 P0, [R0+URZ+0x90], R3 ;  /* 0x00009003000085a7 */ /* 0x000ea400080010ff */
[----:B--2---:R-:W-:Y:S05]  /*b320*/  @!P0 BRA `(.L_x_178) ;  /* 0xfffffffc00f08947 */ /* 0x004fea000383ffff */
[----:B------:R-:W-:Y:S05]  /*b330*/  BRA `(.L_x_44) ;  /* 0xffffff7400b47947 */ /* 0x000fea000383ffff */
.L_x_52:
[----:B-1----:R1:W2:Y:S02]  /*b340*/  SYNCS.PHASECHK.TRANS64.TRYWAIT P1, [R0+URZ+0x80], R5 ;  /* 0x00008005000075a7 */ /* 0x0022a400080211ff */
[----:B--2---:R-:W-:Y:S05]  /*b350*/  @!P1 NANOSLEEP.SYNCS 0x989680 ;  /* 0x009896800000995d */ /* 0x004fea0003900000 */
[----:B------:R-:W2:Y:S02]  /*b360*/  @!P1 SYNCS.PHASECHK.TRANS64 P1, [R0+URZ+0x80], R5 ;  /* 0x00008005000095a7 */ /* 0x000ea400080210ff */
[----:B--2---:R-:W-:Y:S05]  /*b370*/  @!P1 BRA `(.L_x_52) ;  /* 0xfffffffc00f09947 */ /* 0x004fea000383ffff */
[----:B------:R-:W-:Y:S05]  /*b380*/  BRA `(.L_x_179) ;  /* 0xffffff7c00447947 */ /* 0x000fea000383ffff */
.L_x_53:
[----:B------:R-:W-:-:S07]  /*b390*/  MOV R3, UR6 ;  /* 0x0000000600037c02 */ /* 0x000fce0008000f00 */
.L_x_180:
[----:B-1----:R1:W2:Y:S02]  /*b3a0*/  SYNCS.PHASECHK.TRANS64.TRYWAIT P0, [R3+URZ+0xc0], R0 ;  /* 0x0000c000030075a7 */ /* 0x0022a400080011ff */
[----:B--2---:R-:W-:Y:S05]  /*b3b0*/  @!P0 NANOSLEEP.SYNCS 0x989680 ;  /* 0x009896800000895d */ /* 0x004fea0003900000 */
[----:B------:R-:W2:Y:S02]  /*b3c0*/  @!P0 SYNCS.PHASECHK.TRANS64 P0, [R3+URZ+0xc0], R0 ;  /* 0x0000c000030085a7 */ /* 0x000ea400080010ff */
[----:B--2---:R-:W-:Y:S05]  /*b3d0*/  @!P0 BRA `(.L_x_180) ;  /* 0xfffffffc00f08947 */ /* 0x004fea000383ffff */
[----:B------:R-:W-:Y:S05]  /*b3e0*/  BRA `(.L_x_181) ;  /* 0xffffff7c007c7947 */ /* 0x000fea000383ffff */
.L_x_56:
[----:B------:R-:W-:Y:S07]  /*b3f0*/  MOV R0, UR11 ;  /* 0x0000000b00007c02 */ /* 0x000fee0008000f00 */
.L_x_182:
[----:B-1----:R1:W2:Y:S02]  /*b400*/  SYNCS.PHASECHK.TRANS64.TRYWAIT P0, [R0+URZ], R3 ;  /* 0x00000003000075a7 */ /* 0x0022a400080011ff */
[----:B--2---:R-:W-:Y:S05]  /*b410*/  @!P0 NANOSLEEP.SYNCS 0x989680 ;  /* 0x009896800000895d */ /* 0x004fea0003900000 */
[----:B------:R-:W2:Y:S02]  /*b420*/  @!P0 SYNCS.PHASECHK.TRANS64 P0, [R0+URZ], R3 ;  /* 0x00000003000085a7 */ /* 0x000ea400080010ff */
[----:B--2---:R-:W-:Y:S05]  /*b430*/  @!P0 BRA `(.L_x_182) ;  /* 0xfffffffc00f08947 */ /* 0x004fea000383ffff */
[----:B------:R-:W-:Y:S05]  /*b440*/  BRA `(.L_x_55) ;  /* 0xffffff7c00987947 */ /* 0x000fea000383ffff */
.L_x_59:
[----:B------:R-:W-:-:S07]  /*b450*/  MOV R0, UR6 ;  /* 0x0000000600007c02 */ /* 0x000fce0008000f00 */
.L_x_183:
[----:B--2---:R2:W4:Y:S02]  /*b460*/  SYNCS.PHASECHK.TRANS64.TRYWAIT P0, [R0+URZ], R3 ;  /* 0x00000003000075a7 */ /* 0x00452400080011ff */
[----:B----4-:R-:W-:Y:S05]  /*b470*/  @!P0 NANOSLEEP.SYNCS 0x989680 ;  /* 0x009896800000895d */ /* 0x010fea0003900000 */
[----:B------:R-:W4:Y:S02]  /*b480*/  @!P0 SYNCS.PHASECHK.TRANS64 P0, [R0+URZ], R3 ;  /* 0x00000003000085a7 */ /* 0x000f2400080010ff */
[----:B----4-:R-:W-:Y:S05]  /*b490*/  @!P0 BRA `(.L_x_183) ;  /* 0xfffffffc00f08947 */ /* 0x010fea000383ffff */
[----:B------:R-:W-:Y:S05]  /*b4a0*/  BRA `(.L_x_184) ;  /* 0xffffff8000c47947 */ /* 0x000fea000383ffff */
.L_x_60:
[----:B------:R-:W-:-:S07]  /*b4b0*/  MOV R0, UR6 ;  /* 0x0000000600007c02 */ /* 0x000fce0008000f00 */
.L_x_185:
[----:B-1----:R1:W2:Y:S02]  /*b4c0*/  SYNCS.PHASECHK.TRANS64.TRYWAIT P0, [R0+URZ], R3 ;  /* 0x00000003000075a7 */ /* 0x0022a400080011ff */
[----:B--2---:R-:W-:Y:S05]  /*b4d0*/  @!P0 NANOSLEEP.SYNCS 0x989680 ;  /* 0x009896800000895d */ /* 0x004fea0003900000 */
[----:B------:R-:W2:Y:S02]  /*b4e0*/  @!P0 SYNCS.PHASECHK.TRANS64 P0, [R0+URZ], R3 ;  /* 0x00000003000085a7 */ /* 0x000ea400080010ff */
[----:B--2---:R-:W-:Y:S05]  /*b4f0*/  @!P0 BRA `(.L_x_185) ;  /* 0xfffffffc00f08947 */ /* 0x004fea000383ffff */
[----:B------:R-:W-:Y:S05]  /*b500*/  BRA `(.L_x_186) ;  /* 0xffffff8000d07947 */ /* 0x000fea000383ffff */
.L_x_61:
[----:B------:R-:W-:-:S07]  /*b510*/  MOV R0, UR6 ;  /* 0x0000000600007c02 */ /* 0x000fce0008000f00 */
.L_x_187:
[----:B-1----:R1:W2:Y:S02]  /*b520*/  SYNCS.PHASECHK.TRANS64.TRYWAIT P0, [R0+URZ], R3 ;  /* 0x00000003000075a7 */ /* 0x0022a400080011ff */
[----:B--2---:R-:W-:Y:S05]  /*b530*/  @!P0 NANOSLEEP.SYNCS 0x989680 ;  /* 0x009896800000895d */ /* 0x004fea0003900000 */
[----:B------:R-:W2:Y:S02]  /*b540*/  @!P0 SYNCS.PHASECHK.TRANS64 P0, [R0+URZ], R3 ;  /* 0x00000003000085a7 */ /* 0x000ea400080010ff */
[----:B--2---:R-:W-:Y:S05]  /*b550*/  @!P0 BRA `(.L_x_187) ;  /* 0xfffffffc00f08947 */ /* 0x004fea000383ffff */
[----:B------:R-:W-:Y:S05]  /*b560*/  BRA `(.L_x_188) ;  /* 0xffffff8000dc7947 */ /* 0x000fea000383ffff */
.L_x_62:
[----:B------:R-:W-:-:S07]  /*b570*/  MOV R0, UR7 ;  /* 0x0000000700007c02 */ /* 0x000fce0008000f00 */
.L_x_189:
[----:B-1----:R1:W2:Y:S02]  /*b580*/  SYNCS.PHASECHK.TRANS64.TRYWAIT P0, [R0+URZ], R3 ;  /* 0x00000003000075a7 */ /* 0x0022a400080011ff */
[----:B--2---:R-:W-:Y:S05]  /*b590*/  @!P0 NANOSLEEP.SYNCS 0x989680 ;  /* 0x009896800000895d */ /* 0x004fea0003900000 */
[----:B------:R-:W2:Y:S02]  /*b5a0*/  @!P0 SYNCS.PHASECHK.TRANS64 P0, [R0+URZ], R3 ;  /* 0x00000003000085a7 */ /* 0x000ea400080010ff */
[----:B--2---:R-:W-:Y:S05]  /*b5b0*/  @!P0 BRA `(.L_x_189) ;  /* 0xfffffffc00f08947 */ /* 0x004fea000383ffff */
[----:B------:R-:W-:Y:S05]  /*b5c0*/  BRA `(.L_x_190) ;  /* 0xffffff8000e87947 */ /* 0x000fea000383ffff */
.L_x_67:
[----:B--2---:R2:W3:Y:S02]  /*b5d0*/  SYNCS.PHASECHK.TRANS64.TRYWAIT P0, [R0+URZ+0x80], R3 ;  /* 0x00008003000075a7 */ /* 0x0044e400080011ff */
[----:B---3--:R-:W-:Y:S05]  /*b5e0*/  @!P0 NANOSLEEP.SYNCS 0x989680 ;  /* 0x009896800000895d */ /* 0x008fea0003900000 */
[----:B------:R-:W3:Y:S02]  /*b5f0*/  @!P0 SYNCS.PHASECHK.TRANS64 P0, [R0+URZ+0x80], R3 ;  /* 0x00008003000085a7 */ /* 0x000ee400080010ff */
[----:B---3--:R-:W-:Y:S05]  /*b600*/  @!P0 BRA `(.L_x_67) ;  /* 0xfffffffc00f08947 */ /* 0x008fea000383ffff */
[----:B------:R-:W-:Y:S05]  /*b610*/  BRA `(.L_x_191) ;  /* 0xffffff8400ec7947 */ /* 0x000fea000383ffff */
.L_x_70:
[----:B------:R-:W-:Y:S07]  /*b620*/  MOV R0, UR7 ;  /* 0x0000000700007c02 */ /* 0x000fee0008000f00 */
.L_x_192:
[----:B--2---:R2:W3:Y:S02]  /*b630*/  SYNCS.PHASECHK.TRANS64.TRYWAIT P0, [R0+URZ+0x78], R3 ;  /* 0x00007803000075a7 */ /* 0x0044e400080011ff */
[----:B---3--:R-:W-:Y:S05]  /*b640*/  @!P0 NANOSLEEP.SYNCS 0x989680 ;  /* 0x009896800000895d */ /* 0x008fea0003900000 */
[----:B------:R-:W3:Y:S02]  /*b650*/  @!P0 SYNCS.PHASECHK.TRANS64 P0, [R0+URZ+0x78], R3 ;  /* 0x00007803000085a7 */ /* 0x000ee400080010ff */
[----:B---3--:R-:W-:Y:S05]  /*b660*/  @!P0 BRA `(.L_x_192) ;  /* 0xfffffffc00f08947 */ /* 0x008fea000383ffff */
[----:B------:R-:W-:Y:S05]  /*b670*/  BRA `(.L_x_69) ;  /* 0xffffff8800cc7947 */ /* 0x000fea000383ffff */
.L_x_73:
[----:B------:R-:W-:Y:S07]  /*b680*/  MOV R3, UR7 ;  /* 0x0000000700037c02 */ /* 0x000fee0008000f00 */
.L_x_193:
[----:B-1----:R1:W2:Y:S02]  /*b690*/  SYNCS.PHASECHK.TRANS64.TRYWAIT P0, [R3+URZ+0x50], R12 ;  /* 0x0000500c030075a7 */ /* 0x0022a400080011ff */
[----:B--2---:R-:W-:Y:S05]  /*b6a0*/  @!P0 NANOSLEEP.SYNCS 0x989680 ;  /* 0x009896800000895d */ /* 0x004fea0003900000 */
[----:B------:R-:W2:Y:S02]  /*b6b0*/  @!P0 SYNCS.PHASECHK.TRANS64 P0, [R3+URZ+0x50], R12 ;  /* 0x0000500c030085a7 */ /* 0x000ea400080010ff */
[----:B--2---:R-:W-:Y:S05]  /*b6c0*/  @!P0 BRA `(.L_x_193) ;  /* 0xfffffffc00f08947 */ /* 0x004fea000383ffff */
[----:B------:R-:W-:Y:S05]  /*b6d0*/  BRA `(.L_x_194) ;  /* 0xffffff8c00487947 */ /* 0x000fea000383ffff */
.L_x_74:
[----:B-1----:R-:W-:Y:S07]  /*b6e0*/  MOV R3, UR7 ;  /* 0x0000000700037c02 */ /* 0x002fee0008000f00 */
.L_x_195:
[----:B-1----:R1:W2:Y:S02]  /*b6f0*/  SYNCS.PHASECHK.TRANS64.TRYWAIT P0, [R3+URZ+0x58], R12 ;  /* 0x0000580c030075a7 */ /* 0x0022a400080011ff */
[----:B--2---:R-:W-:Y:S05]  /*b700*/  @!P0 NANOSLEEP.SYNCS 0x989680 ;  /* 0x009896800000895d */ /* 0x004fea0003900000 */
[----:B------:R-:W2:Y:S02]  /*b710*/  @!P0 SYNCS.PHASECHK.TRANS64 P0, [R3+URZ+0x58], R12 ;  /* 0x0000580c030085a7 */ /* 0x000ea400080010ff */
[----:B--2---:R-:W-:Y:S05]  /*b720*/  @!P0 BRA `(.L_x_195) ;  /* 0xfffffffc00f08947 */ /* 0x004fea000383ffff */
[----:B------:R-:W-:Y:S05]  /*b730*/  BRA `(.L_x_196) ;  /* 0xffffff8c00887947 */ /* 0x000fea000383ffff */
.L_x_75:
[----:B-1----:R-:W-:Y:S07]  /*b740*/  MOV R3, UR7 ;  /* 0x0000000700037c02 */ /* 0x002fee0008000f00 */
.L_x_197:
[----:B-1----:R1:W2:Y:S02]  /*b750*/  SYNCS.PHASECHK.TRANS64.TRYWAIT P0, [R3+URZ+0x60], R12 ;  /* 0x0000600c030075a7 */ /* 0x0022a400080011ff */
[----:B--2---:R-:W-:Y:S05]  /*b760*/  @!P0 NANOSLEEP.SYNCS 0x989680 ;  /* 0x009896800000895d */ /* 0x004fea0003900000 */
[----:B------:R-:W2:Y:S02]  /*b770*/  @!P0 SYNCS.PHASECHK.TRANS64 P0, [R3+URZ+0x60], R12 ;  /* 0x0000600c030085a7 */ /* 0x000ea400080010ff */
[----:B--2---:R-:W-:Y:S05]  /*b780*/  @!P0 BRA `(.L_x_197) ;  /* 0xfffffffc00f08947 */ /* 0x004fea000383ffff */
[----:B------:R-:W-:Y:S05]  /*b790*/  BRA `(.L_x_198) ;  /* 0xffffff8c00cc7947 */ /* 0x000fea000383ffff */
.L_x_76:
[----:B-1----:R-:W-:Y:S07]  /*b7a0*/  MOV R3, UR7 ;  /* 0x0000000700037c02 */ /* 0x002fee0008000f00 */
.L_x_199:
[----:B-1----:R1:W2:Y:S02]  /*b7b0*/  SYNCS.PHASECHK.TRANS64.TRYWAIT P0, [R3+URZ+0x68], R12 ;  /* 0x0000680c030075a7 */ /* 0x0022a400080011ff */
[----:B--2---:R-:W-:Y:S05]  /*b7c0*/  @!P0 NANOSLEEP.SYNCS 0x989680 ;  /* 0x009896800000895d */ /* 0x004fea0003900000 */
[----:B------:R-:W2:Y:S02]  /*b7d0*/  @!P0 SYNCS.PHASECHK.TRANS64 P0, [R3+URZ+0x68], R12 ;  /* 0x0000680c030085a7 */ /* 0x000ea400080010ff */
[----:B--2---:R-:W-:Y:S05]  /*b7e0*/  @!P0 BRA `(.L_x_199) ;  /* 0xfffffffc00f08947 */ /* 0x004fea000383ffff */
[----:B------:R-:W-:Y:S05]  /*b7f0*/  BRA `(.L_x_200) ;  /* 0xffffff9000147947 */ /* 0x000fea000383ffff */
.L_x_77:
[----:B-1----:R-:W-:Y:S07]  /*b800*/  MOV R3, UR7 ;  /* 0x0000000700037c02 */ /* 0x002fee0008000f00 */
.L_x_201:
[----:B-1----:R1:W2:Y:S02]  /*b810*/  SYNCS.PHASECHK.TRANS64.TRYWAIT P0, [R3+URZ+0x50], R20 ;  /* 0x00005014030075a7 */ /* 0x0022a400080011ff */
[----:B--2---:R-:W-:Y:S05]  /*b820*/  @!P0 NANOSLEEP.SYNCS 0x989680 ;  /* 0x009896800000895d */ /* 0x004fea0003900000 */
[----:B------:R-:W2:Y:S02]  /*b830*/  @!P0 SYNCS.PHASECHK.TRANS64 P0, [R3+URZ+0x50], R20 ;  /* 0x00005014030085a7 */ /* 0x000ea400080010ff */
[----:B--2---:R-:W-:Y:S05]  /*b840*/  @!P0 BRA `(.L_x_201) ;  /* 0xfffffffc00f08947 */ /* 0x004fea000383ffff */
[----:B------:R-:W-:Y:S05]  /*b850*/  BRA `(.L_x_202) ;  /* 0xffffff9000607947 */ /* 0x000fea000383ffff */
.L_x_78:
[----:B-1----:R-:W-:Y:S07]  /*b860*/  MOV R3, UR7 ;  /* 0x0000000700037c02 */ /* 0x002fee0008000f00 */
.L_x_203:
[----:B-1----:R1:W2:Y:S02]  /*b870*/  SYNCS.PHASECHK.TRANS64.TRYWAIT P0, [R3+URZ+0x58], R20 ;  /* 0x00005814030075a7 */ /* 0x0022a400080011ff */
[----:B--2---:R-:W-:Y:S05]  /*b880*/  @!P0 NANOSLEEP.SYNCS 0x989680 ;  /* 0x009896800000895d */ /* 0x004fea0003900000 */
[----:B------:R-:W2:Y:S02]  /*b890*/  @!P0 SYNCS.PHASECHK.TRANS64 P0, [R3+URZ+0x58], R20 ;  /* 0x00005814030085a7 */ /* 0x000ea400080010ff */
[----:B--2---:R-:W-:Y:S05]  /*b8a0*/  @!P0 BRA `(.L_x_203) ;  /* 0xfffffffc00f08947 */ /* 0x004fea000383ffff */
[----:B------:R-:W-:Y:S05]  /*b8b0*/  BRA `(.L_x_204) ;  /* 0xffffff9000a87947 */ /* 0x000fea000383ffff */
.L_x_79:
[----:B-1----:R-:W-:Y:S07]  /*b8c0*/  MOV R3, UR7 ;  /* 0x0000000700037c02 */ /* 0x002fee0008000f00 */
.L_x_205:
[----:B-1----:R1:W2:Y:S02]  /*b8d0*/  SYNCS.PHASECHK.TRANS64.TRYWAIT P0, [R3+URZ+0x60], R20 ;  /* 0x00006014030075a7 */ /* 0x0022a400080011ff */
[----:B--2---:R-:W-:Y:S05]  /*b8e0*/  @!P0 NANOSLEEP.SYNCS 0x989680 ;  /* 0x009896800000895d */ /* 0x004fea0003900000 */
[----:B------:R-:W2:Y:S02]  /*b8f0*/  @!P0 SYNCS.PHASECHK.TRANS64 P0, [R3+URZ+0x60], R20 ;  /* 0x00006014030085a7 */ /* 0x000ea400080010ff */
[----:B--2---:R-:W-:Y:S05]  /*b900*/  @!P0 BRA `(.L_x_205) ;  /* 0xfffffffc00f08947 */ /* 0x004fea000383ffff */
[----:B------:R-:W-:Y:S05]  /*b910*/  BRA `(.L_x_206) ;  /* 0xffffff9000f07947 */ /* 0x000fea000383ffff */
.L_x_80:
[----:B------:R-:W-:Y:S07]  /*b920*/  MOV R3, UR7 ;  /* 0x0000000700037c02 */ /* 0x000fee0008000f00 */
.L_x_207:
[----:B-1----:R1:W2:Y:S02]  /*b930*/  SYNCS.PHASECHK.TRANS64.TRYWAIT P0, [R3+URZ+0x68], R20 ;  /* 0x00006814030075a7 */ /* 0x0022a400080011ff */
[----:B--2---:R-:W-:Y:S05]  /*b940*/  @!P0 NANOSLEEP.SYNCS 0x989680 ;  /* 0x009896800000895d */ /* 0x004fea0003900000 */
[----:B------:R-:W2:Y:S02]  /*b950*/  @!P0 SYNCS.PHASECHK.TRANS64 P0, [R3+URZ+0x68], R20 ;  /* 0x00006814030085a7 */ /* 0x000ea400080010ff */
[----:B--2---:R-:W-:Y:S05]  /*b960*/  @!P0 BRA `(.L_x_207) ;  /* 0xfffffffc00f08947 */ /* 0x004fea000383ffff */
[----:B------:R-:W-:Y:S05]  /*b970*/  BRA `(.L_x_208) ;  /* 0xffffff9400787947 */ /* 0x000fea000383ffff */
.L_x_82:
[----:B------:R-:W-:-:S07]  /*b980*/  MOV R3, UR7 ;  /* 0x0000000700037c02 */ /* 0x000fce0008000f00 */
.L_x_209:
[----:B-1----:R1:W3:Y:S02]  /*b990*/  SYNCS.PHASECHK.TRANS64.TRYWAIT P0, [R3+URZ+0x50], R12 ;  /* 0x0000500c030075a7 */ /* 0x0022e400080011ff */
[----:B---3--:R-:W-:Y:S05]  /*b9a0*/  @!P0 NANOSLEEP.SYNCS 0x989680 ;  /* 0x009896800000895d */ /* 0x008fea0003900000 */
[----:B------:R-:W3:Y:S02]  /*b9b0*/  @!P0 SYNCS.PHASECHK.TRANS64 P0, [R3+URZ+0x50], R12 ;  /* 0x0000500c030085a7 */ /* 0x000ee400080010ff */
[----:B---3--:R-:W-:Y:S05]  /*b9c0*/  @!P0 BRA `(.L_x_209) ;  /* 0xfffffffc00f08947 */ /* 0x008fea000383ffff */
[----:B------:R-:W-:Y:S05]  /*b9d0*/  BRA `(.L_x_210) ;  /* 0xffffff9400e07947 */ /* 0x000fea000383ffff */
.L_x_83:
[----:B-1----:R-:W-:-:S07]  /*b9e0*/  MOV R3, UR7 ;  /* 0x0000000700037c02 */ /* 0x002fce0008000f00 */
.L_x_211:
[----:B-1----:R1:W3:Y:S02]  /*b9f0*/  SYNCS.PHASECHK.TRANS64.TRYWAIT P0, [R3+URZ+0x58], R12 ;  /* 0x0000580c030075a7 */ /* 0x0022e400080011ff */
[----:B---3--:R-:W-:Y:S05]  /*ba00*/  @!P0 NANOSLEEP.SYNCS 0x989680 ;  /* 0x009896800000895d */ /* 0x008fea0003900000 */
[----:B------:R-:W3:Y:S02]  /*ba10*/  @!P0 SYNCS.PHASECHK.TRANS64 P0, [R3+URZ+0x58], R12 ;  /* 0x0000580c030085a7 */ /* 0x000ee400080010ff */
[----:B---3--:R-:W-:Y:S05]  /*ba20*/  @!P0 BRA `(.L_x_211) ;  /* 0xfffffffc00f08947 */ /* 0x008fea000383ffff */
[----:B------:R-:W-:Y:S05]  /*ba30*/  BRA `(.L_x_212) ;  /* 0xffffff9400d07947 */ /* 0x000fea000383ffff */
.L_x_84:
[----:B-1----:R-:W-:-:S07]  /*ba40*/  MOV R3, UR7 ;  /* 0x0000000700037c02 */ /* 0x002fce0008000f00 */
.L_x_213:
[----:B-1----:R1:W3:Y:S02]  /*ba50*/  SYNCS.PHASECHK.TRANS64.TRYWAIT P0, [R3+URZ+0x60], R12 ;  /* 0x0000600c030075a7 */ /* 0x0022e400080011ff */
[----:B---3--:R-:W-:Y:S05]  /*ba60*/  @!P0 NANOSLEEP.SYNCS 0x989680 ;  /* 0x009896800000895d */ /* 0x008fea0003900000 */
[----:B------:R-:W3:Y:S02]  /*ba70*/  @!P0 SYNCS.PHASECHK.TRANS64 P0, [R3+URZ+0x60], R12 ;  /* 0x0000600c030085a7 */ /* 0x000ee400080010ff */
[----:B---3--:R-:W-:Y:S05]  /*ba80*/  @!P0 BRA `(.L_x_213) ;  /* 0xfffffffc00f08947 */ /* 0x008fea000383ffff */
[----:B------:R-:W-:Y:S05]  /*ba90*/  BRA `(.L_x_214) ;  /* 0xffffff9400c47947 */ /* 0x000fea000383ffff */
.L_x_86:
[----:B--2---:R2:W4:Y:S02]  /*baa0*/  SYNCS.PHASECHK.TRANS64.TRYWAIT P0, [R0+URZ+0x80], R3 ;  /* 0x00008003000075a7 */ /* 0x00452400080011ff */
[----:B----4-:R-:W-:Y:S05]  /*bab0*/  @!P0 NANOSLEEP.SYNCS 0x989680 ;  /* 0x009896800000895d */ /* 0x010fea0003900000 */
[----:B------:R-:W4:Y:S02]  /*bac0*/  @!P0 SYNCS.PHASECHK.TRANS64 P0, [R0+URZ+0x80], R3 ;  /* 0x00008003000085a7 */ /* 0x000f2400080010ff */
[----:B----4-:R-:W-:Y:S05]  /*bad0*/  @!P0 BRA `(.L_x_86) ;  /* 0xfffffffc00f08947 */ /* 0x010fea000383ffff */
[----:B------:R-:W-:Y:S05]  /*bae0*/  BRA `(.L_x_215) ;  /* 0xffffff9800887947 */ /* 0x000fea000383ffff */
.L_x_97:
[----:B-1----:R-:W-:Y:S04]  /*baf0*/  MOV R2, UR48 ;  /* 0x0000003000027c02 */ /* 0x002fe80008000f00 */
[----:B------:R1:W3:Y:S03]  /*bb00*/  SYNCS.PHASECHK.TRANS64.TRYWAIT P1, [R2+URZ+0x30], R3 ;  /* 0x00003003020075a7 */ /* 0x0002e600080211ff */
[----:B---3--:R-:W-:Y:S05]  /*bb10*/  @!P1 NANOSLEEP.SYNCS 0x989680 ;  /* 0x009896800000995d */ /* 0x008fea0003900000 */
[----:B------:R-:W3:Y:S02]  /*bb20*/  @!P1 SYNCS.PHASECHK.TRANS64 P1, [R2+URZ+0x30], R3 ;  /* 0x00003003020095a7 */ /* 0x000ee400080210ff */
[----:B---3--:R-:W-:Y:S05]  /*bb30*/  @!P1 BRA `(.L_x_97) ;  /* 0xfffffffc00ec9947 */ /* 0x008fea000383ffff */
[----:B------:R-:W-:Y:S05]  /*bb40*/  BRA `(.L_x_96) ;  /* 0xffffffa400907947 */ /* 0x000fea000383ffff */
.L_x_99:
[----:B-1----:R1:W4:Y:S02]  /*bb50*/  SYNCS.PHASECHK.TRANS64.TRYWAIT P0, [R87+URZ+0xa0], R0 ;  /* 0x0000a000570075a7 */ /* 0x00232400080011ff */
[----:B----4-:R-:W-:Y:S05]  /*bb60*/  @!P0 NANOSLEEP.SYNCS 0x989680 ;  /* 0x009896800000895d */ /* 0x010fea0003900000 */
[----:B------:R-:W4:Y:S02]  /*bb70*/  @!P0 SYNCS.PHASECHK.TRANS64 P0, [R87+URZ+0xa0], R0 ;  /* 0x0000a000570085a7 */ /* 0x000f2400080010ff */
[----:B----4-:R-:W-:Y:S05]  /*bb80*/  @!P0 BRA `(.L_x_99) ;  /* 0xfffffffc00f08947 */ /* 0x010fea000383ffff */
[----:B------:R-:W-:Y:S05]  /*bb90*/  BRA `(.L_x_98) ;  /* 0xffffffa400b87947 */ /* 0x000fea000383ffff */
.L_x_108:
[----:B-1----:R1:W2:Y:S02]  /*bba0*/  SYNCS.PHASECHK.TRANS64.TRYWAIT P0, [R3+URZ+0x30], R0 ;  /* 0x00003000030075a7 */ /* 0x0022a400080011ff */
[----:B--2---:R-:W-:Y:S05]  /*bbb0*/  @!P0 NANOSLEEP.SYNCS 0x989680 ;  /* 0x009896800000895d */ /* 0x004fea0003900000 */
[----:B------:R-:W2:Y:S02]  /*bbc0*/  @!P0 SYNCS.PHASECHK.TRANS64 P0, [R3+URZ+0x30], R0 ;  /* 0x00003000030085a7 */ /* 0x000ea400080010ff */
[----:B--2---:R-:W-:Y:S05]  /*bbd0*/  @!P0 BRA `(.L_x_108) ;  /* 0xfffffffc00f08947 */ /* 0x004fea000383ffff */
[----:B------:R-:W-:Y:S05]  /*bbe0*/  BRA `(.L_x_107) ;  /* 0xffffffac00d47947 */ /* 0x000fea000383ffff */
.L_x_116:
[----:B-1----:R1:W2:Y:S02]  /*bbf0*/  SYNCS.PHASECHK.TRANS64.TRYWAIT P0, [R91+URZ+0x30], R6 ;  /* 0x000030065b0075a7 */ /* 0x0022a400080011ff */
[----:B--2---:R-:W-:Y:S05]  /*bc00*/  @!P0 NANOSLEEP.SYNCS 0x989680 ;  /* 0x009896800000895d */ /* 0x004fea0003900000 */
[----:B------:R-:W2:Y:S02]  /*bc10*/  @!P0 SYNCS.PHASECHK.TRANS64 P0, [R91+URZ+0x30], R6 ;  /* 0x000030065b0085a7 */ /* 0x000ea400080010ff */
[----:B--2---:R-:W-:Y:S05]  /*bc20*/  @!P0 BRA `(.L_x_116) ;  /* 0xfffffffc00f08947 */ /* 0x004fea000383ffff */
[----:B------:R-:W-:Y:S05]  /*bc30*/  BRA `(.L_x_115) ;  /* 0xffffffb800147947 */ /* 0x000fea000383ffff */
.L_x_124:
[----:B-1----:R1:W2:Y:S02]  /*bc40*/  SYNCS.PHASECHK.TRANS64.TRYWAIT P0, [R91+URZ+0x30], R6 ;  /* 0x000030065b0075a7 */ /* 0x0022a400080011ff */
[----:B--2---:R-:W-:Y:S05]  /*bc50*/  @!P0 NANOSLEEP.SYNCS 0x989680 ;  /* 0x009896800000895d */ /* 0x004fea0003900000 */
[----:B------:R-:W2:Y:S02]  /*bc60*/  @!P0 SYNCS.PHASECHK.TRANS64 P0, [R91+URZ+0x30], R6 ;  /* 0x000030065b0085a7 */ /* 0x000ea400080010ff */
[----:B--2---:R-:W-:Y:S05]  /*bc70*/  @!P0 BRA `(.L_x_124) ;  /* 0xfffffffc00f08947 */ /* 0x004fea000383ffff */
[----:B------:R-:W-:Y:S05]  /*bc80*/  BRA `(.L_x_123) ;  /* 0xffffffc000587947 */ /* 0x000fea000383ffff */
.L_x_132:
[----:B-1----:R1:W2:Y:S02]  /*bc90*/  SYNCS.PHASECHK.TRANS64.TRYWAIT P0, [R92+URZ+0x30], R5 ;  /* 0x000030055c0075a7 */ /* 0x0022a400080011ff */
[----:B--2---:R-:W-:Y:S05]  /*bca0*/  @!P0 NANOSLEEP.SYNCS 0x989680 ;  /* 0x009896800000895d */ /* 0x004fea0003900000 */
[----:B------:R-:W2:Y:S02]  /*bcb0*/  @!P0 SYNCS.PHASECHK.TRANS64 P0, [R92+URZ+0x30], R5 ;  /* 0x000030055c0085a7 */ /* 0x000ea400080010ff */
[----:B--2---:R-:W-:Y:S05]  /*bcc0*/  @!P0 BRA `(.L_x_132) ;  /* 0xfffffffc00f08947 */ /* 0x004fea000383ffff */
[----:B------:R-:W-:Y:S05]  /*bcd0*/  BRA `(.L_x_131) ;  /* 0xffffffc800a87947 */ /* 0x000fea000383ffff */
.L_x_140:
[----:B-1----:R1:W2:Y:S02]  /*bce0*/  SYNCS.PHASECHK.TRANS64.TRYWAIT P0, [R92+URZ+0x30], R5 ;  /* 0x000030055c0075a7 */ /* 0x0022a400080011ff */
[----:B--2---:R-:W-:Y:S05]  /*bcf0*/  @!P0 NANOSLEEP.SYNCS 0x989680 ;  /* 0x009896800000895d */ /* 0x004fea0003900000 */
[----:B------:R-:W2:Y:S02]  /*bd00*/  @!P0 SYNCS.PHASECHK.TRANS64 P0, [R92+URZ+0x30], R5 ;  /* 0x000030055c0085a7 */ /* 0x000ea400080010ff */
[----:B--2---:R-:W-:Y:S05]  /*bd10*/  @!P0 BRA `(.L_x_140) ;  /* 0xfffffffc00f08947 */ /* 0x004fea000383ffff */
[----:B------:R-:W-:Y:S05]  /*bd20*/  BRA `(.L_x_139) ;  /* 0xffffffd400087947 */ /* 0x000fea000383ffff */
.L_x_148:
[----:B-1----:R1:W2:Y:S02]  /*bd30*/  SYNCS.PHASECHK.TRANS64.TRYWAIT P0, [R92+URZ+0x30], R5 ;  /* 0x000030055c0075a7 */ /* 0x0022a400080011ff */
[----:B--2---:R-:W-:Y:S05]  /*bd40*/  @!P0 NANOSLEEP.SYNCS 0x989680 ;  /* 0x009896800000895d */ /* 0x004fea0003900000 */
[----:B------:R-:W2:Y:S02]  /*bd50*/  @!P0 SYNCS.PHASECHK.TRANS64 P0, [R92+URZ+0x30], R5 ;  /* 0x000030055c0085a7 */ /* 0x000ea400080010ff */
[----:B--2---:R-:W-:Y:S05]  /*bd60*/  @!P0 BRA `(.L_x_148) ;  /* 0xfffffffc00f08947 */ /* 0x004fea000383ffff */
[----:B------:R-:W-:Y:S05]  /*bd70*/  BRA `(.L_x_147) ;  /* 0xffffffdc005c7947 */ /* 0x000fea000383ffff */
.L_x_156:
[----:B-1----:R1:W2:Y:S02]  /*bd80*/  SYNCS.PHASECHK.TRANS64.TRYWAIT P0, [R92+URZ+0x30], R5 ;  /* 0x000030055c0075a7 */ /* 0x0022a400080011ff */
[----:B--2---:R-:W-:Y:S05]  /*bd90*/  @!P0 NANOSLEEP.SYNCS 0x989680 ;  /* 0x009896800000895d */ /* 0x004fea0003900000 */
[----:B------:R-:W2:Y:S02]  /*bda0*/  @!P0 SYNCS.PHASECHK.TRANS64 P0, [R92+URZ+0x30], R5 ;  /* 0x000030055c0085a7 */ /* 0x000ea400080010ff */
[----:B--2---:R-:W-:Y:S05]  /*bdb0*/  @!P0 BRA `(.L_x_156) ;  /* 0xfffffffc00f08947 */ /* 0x004fea000383ffff */
[----:B------:R-:W-:Y:S05]  /*bdc0*/  BRA `(.L_x_155) ;  /* 0xffffffe400b07947 */ /* 0x000fea000383ffff */
        .weak           $__internal_0_$__cuda_sm10x_tcgen05_guardrail_trap_col_being_dealloced_not_returned_by_alloc
        .type           $__internal_0_$__cuda_sm10x_tcgen05_guardrail_trap_col_being_dealloced_not_returned_by_alloc,@function
        .size           $__internal_0_$__cuda_sm10x_tcgen05_guardrail_trap_col_being_dealloced_not_returned_by_alloc,($__internal_1_$__cuda_sm10x_tcgen05_guardrail_trap_phase_invalid_during_alloc - $__internal_0_$__cuda_sm10x_tcgen05_guardrail_trap_col_being_dealloced_not_returned_by_alloc)
$__internal_0_$__cuda_sm10x_tcgen05_guardrail_trap_col_being_dealloced_not_returned_by_alloc:
[----:B------:R-:W-:Y:S05]  /*bdd0*/  BPT.TRAP 0x1 ;  /* 0x000000040000795c */ /* 0x000fea0000300000 */
[----:B------:R-:W-:-:S04]  /*bde0*/  HFMA2 R3, -RZ, RZ, 0, 0 ;  /* 0x00000000ff037431 */ /* 0x000fc800000001ff */
[----:B------:R-:W-:Y:S05]  /*bdf0*/  RET.REL.NODEC R2 `(_ZN7cutlass13device_kernelINS_4gemm6kernel13GemmUniversalIN4cute5tupleIJiiiiEEENS1_10collective13CollectiveMmaINS1_35MainloopSm100TmaUmmaWarpSpecializedILi3ELi2ELi4ENS5_IJNS4_1CILi1EEESB_SB_EEEEENS5_IJNSA_ILi128EEESE_NSA_ILi64EEEEEENS_10tfloat32_tENS5_IJlSB_lEEESH_SI_NS4_8TiledMMAINS4_8MMA_AtomIJNS4_17SM100_MMA_TF32_SSISH_SH_fLi128ELi128ELNS4_4UMMA5MajorE0ELSN_0ELNSM_7ScaleInE0ELSO_0EEEEEENS4_6LayoutISC_NS5_IJNSA_ILi0EEESS_SS_EEEEENS5_IJNS4_10UnderscoreESV_SV_EEEEENS4_13SM90_TMA_LOADENS4_14ComposedLayoutINS4_7SwizzleILi3ELi4ELi3EEENS4_18smem_ptr_flag_bitsILi32EEENSR_INS5_IJNSA_ILi8EEENSA_ILi32EEEEEENS5_IJS15_SB_EEEEEEEvNS4_8identityESY_S19_vS1A_EENS_8epilogue10collective18CollectiveEpilogueINS1C_23Sm100TmaWarpSpecializedILi4ELi2ELi16ELb1ELb0EEEJSG_NS5_IJNSR_ISE_SB_EENSR_INSA_ILi16EEESB_EEEEESH_SI_SH_SI_NS1C_6fusion15FusionCallbacksIS1G_NS1L_17LinearCombinationISH_fSH_fLNS_15FloatRoundStyleE2EEESG_S1K_JEEENS4_5SM1004TMEM4LOAD26SM100_TMEM_LOAD_32dp32b16xESY_NSZ_INS10_ILi2ELi4ELi3EEES13_NSR_INS5_IJS14_S1I_EEENS5_IJS1I_SB_EEEEEEENS4_39AutoVectorizingCopyWithAssumedAlignmentILi128EEENS4_14SM90_TMA_STOREES1Z_S21_S21_EEEvvEEEEvNT_6ParamsE) ;  /* 0xffffff4002807950 */ /* 0x000fea0003c3ffff */
        .weak           $__internal_1_$__cuda_sm10x_tcgen05_guardrail_trap_phase_invalid_during_alloc
        .type           $__internal_1_$__cuda_sm10x_tcgen05_guardrail_trap_phase_invalid_during_alloc,@function
        .size           $__internal_1_$__cuda_sm10x_tcgen05_guardrail_trap_phase_invalid_during_alloc,($__internal_2_$__cuda_sm10x_tcgen05_guardrail_trap_unallocated_columns_being_dealloced - $__internal_1_$__cuda_sm10x_tcgen05_guardrail_trap_phase_invalid_during_alloc)
$__internal_1_$__cuda_sm10x_tcgen05_guardrail_trap_phase_invalid_during_alloc:
[----:B------:R-:W-:Y:S05]  /*be00*/  BPT.TRAP 0x1 ;  /* 0x000000040000795c */ /* 0x000fea0000300000 */
[----:B------:R-:W-:-:S04]  /*be10*/  MOV R3, 0x0 ;  /* 0x0000000000037802 */ /* 0x000fc80000000f00 */
[----:B------:R-:W-:Y:S05]  /*be20*/  RET.REL.NODEC R2 `(_ZN7cutlass13device_kernelINS_4gemm6kernel13GemmUniversalIN4cute5tupleIJiiiiEEENS1_10collective13CollectiveMmaINS1_35MainloopSm100TmaUmmaWarpSpecializedILi3ELi2ELi4ENS5_IJNS4_1CILi1EEESB_SB_EEEEENS5_IJNSA_ILi128EEESE_NSA_ILi64EEEEEENS_10tfloat32_tENS5_IJlSB_lEEESH_SI_NS4_8TiledMMAINS4_8MMA_AtomIJNS4_17SM100_MMA_TF32_SSISH_SH_fLi128ELi128ELNS4_4UMMA5MajorE0ELSN_0ELNSM_7ScaleInE0ELSO_0EEEEEENS4_6LayoutISC_NS5_IJNSA_ILi0EEESS_SS_EEEEENS5_IJNS4_10UnderscoreESV_SV_EEEEENS4_13SM90_TMA_LOADENS4_14ComposedLayoutINS4_7SwizzleILi3ELi4ELi3EEENS4_18smem_ptr_flag_bitsILi32EEENSR_INS5_IJNSA_ILi8EEENSA_ILi32EEEEEENS5_IJS15_SB_EEEEEEEvNS4_8identityESY_S19_vS1A_EENS_8epilogue10collective18CollectiveEpilogueINS1C_23Sm100TmaWarpSpecializedILi4ELi2ELi16ELb1ELb0EEEJSG_NS5_IJNSR_ISE_SB_EENSR_INSA_ILi16EEESB_EEEEESH_SI_SH_SI_NS1C_6fusion15FusionCallbacksIS1G_NS1L_17LinearCombinationISH_fSH_fLNS_15FloatRoundStyleE2EEESG_S1K_JEEENS4_5SM1004TMEM4LOAD26SM100_TMEM_LOAD_32dp32b16xESY_NSZ_INS10_ILi2ELi4ELi3EEES13_NSR_INS5_IJS14_S1I_EEENS5_IJS1I_SB_EEEEEEENS4_39AutoVectorizingCopyWithAssumedAlignmentILi128EEENS4_14SM90_TMA_STOREES1Z_S21_S21_EEEvvEEEEvNT_6ParamsE) ;  /* 0xffffff4002747950 */ /* 0x000fea0003c3ffff */
        .weak           $__internal_2_$__cuda_sm10x_tcgen05_guardrail_trap_unallocated_columns_being_dealloced
        .type           $__internal_2_$__cuda_sm10x_tcgen05_guardrail_trap_unallocated_columns_being_dealloced,@function
        .size           $__internal_2_$__cuda_sm10x_tcgen05_guardrail_trap_unallocated_columns_being_dealloced,(.L_x_217 - $__internal_2_$__cuda_sm10x_tcgen05_guardrail_trap_unallocated_columns_being_dealloced)
$__internal_2_$__cuda_sm10x_tcgen05_guardrail_trap_unallocated_columns_being_dealloced:
[----:B------:R-:W-:Y:S05]  /*be30*/  BPT.TRAP 0x1 ;  /* 0x000000040000795c */ /* 0x000fea0000300000 */
[----:B------:R-:W-:-:S04]  /*be40*/  HFMA2 R3, -RZ, RZ, 0, 0 ;  /* 0x00000000ff037431 */ /* 0x000fc800000001ff */
[----:B------:R-:W-:Y:S05]  /*be50*/  RET.REL.NODEC R2 `(_ZN7cutlass13device_kernelINS_4gemm6kernel13GemmUniversalIN4cute5tupleIJiiiiEEENS1_10collective13CollectiveMmaINS1_35MainloopSm100TmaUmmaWarpSpecializedILi3ELi2ELi4ENS5_IJNS4_1CILi1EEESB_SB_EEEEENS5_IJNSA_ILi128EEESE_NSA_ILi64EEEEEENS_10tfloat32_tENS5_IJlSB_lEEESH_SI_NS4_8TiledMMAINS4_8MMA_AtomIJNS4_17SM100_MMA_TF32_SSISH_SH_fLi128ELi128ELNS4_4UMMA5MajorE0ELSN_0ELNSM_7ScaleInE0ELSO_0EEEEEENS4_6LayoutISC_NS5_IJNSA_ILi0EEESS_SS_EEEEENS5_IJNS4_10UnderscoreESV_SV_EEEEENS4_13SM90_TMA_LOADENS4_14ComposedLayoutINS4_7SwizzleILi3ELi4ELi3EEENS4_18smem_ptr_flag_bitsILi32EEENSR_INS5_IJNSA_ILi8EEENSA_ILi32EEEEEENS5_IJS15_SB_EEEEEEEvNS4_8identityESY_S19_vS1A_EENS_8epilogue10collective18CollectiveEpilogueINS1C_23Sm100TmaWarpSpecializedILi4ELi2ELi16ELb1ELb0EEEJSG_NS5_IJNSR_ISE_SB_EENSR_INSA_ILi16EEESB_EEEEESH_SI_SH_SI_NS1C_6fusion15FusionCallbacksIS1G_NS1L_17LinearCombinationISH_fSH_fLNS_15FloatRoundStyleE2EEESG_S1K_JEEENS4_5SM1004TMEM4LOAD26SM100_TMEM_LOAD_32dp32b16xESY_NSZ_INS10_ILi2ELi4ELi3EEES13_NSR_INS5_IJS14_S1I_EEENS5_IJS1I_SB_EEEEEEENS4_39AutoVectorizingCopyWithAssumedAlignmentILi128EEENS4_14SM90_TMA_STOREES1Z_S21_S21_EEEvvEEEEvNT_6ParamsE) ;  /* 0xffffff4002687950 */ /* 0x000fea0003c3ffff */
.L_x_216:
[----:B------:R-:W-:-:S00]  /*be60*/  BRA `(.L_x_216) ;  /* 0xfffffffc00fc7947 */ /* 0x000fc0000383ffff */
[----:B------:R-:W-:-:S00]  /*be70*/  NOP ;  /* 0x0000000000007918 */ /* 0x000fc00000000000 */
        /* <DEDUP_REMOVED lines=8> */
.L_x_217:


//--------------------- .nv.global.init           --------------------------
	.section	.nv.global.init,"aw",@progbits
.nv.global.init:
	.type		$str$27,@object
	.size		$str$27,($str$28 - $str$27)
$str$27:
        /*0000*/ 	.byte	0x28, 0x61, 0x64, 0x64, 0x72, 0x65, 0x73, 0x73, 0x20, 0x26, 0x20, 0x6d, 0x61, 0x73, 0x6b, 0x29
        /*0010*/ 	.byte	0x20, 0x3d, 0x3d, 0x20, 0x30, 0x00
	.type		$str$28,@object
	.size		$str$28,($str$26 - $str$28)
$str$28:
        /*0016*/ 	.byte	0x2f, 0x74, 0x6d, 0x70, 0x2f, 0x63, 0x75, 0x74, 0x6c, 0x61, 0x73, 0x73, 0x5f, 0x73, 0x77, 0x65
        /*0026*/ 	.byte	0x65, 0x70, 0x5f, 0x73, 0x72, 0x63, 0x2f, 0x69, 0x6e, 0x63, 0x6c, 0x75, 0x64, 0x65, 0x2f, 0x63
        /*0036*/ 	.byte	0x75, 0x74, 0x65, 0x2f, 0x70, 0x6f, 0x69, 0x6e, 0x74, 0x65, 0x72, 0x5f, 0x66, 0x6c, 0x61, 0x67
        /*0046*/ 	.byte	0x67, 0x65, 0x64, 0x2e, 0x68, 0x70, 0x70, 0x00
	.type		$str$26,@object
	.size		$str$26,($str$25 - $str$26)
$str$26:
        /*004e*/ 	.byte	0x2f, 0x74, 0x6d, 0x70, 0x2f, 0x63, 0x75, 0x74, 0x6c, 0x61, 0x73, 0x73, 0x5f, 0x73, 0x77, 0x65
        /*005e*/ 	.byte	0x65, 0x70, 0x5f, 0x73, 0x72, 0x63, 0x2f, 0x69, 0x6e, 0x63, 0x6c, 0x75, 0x64, 0x65, 0x2f, 0x63
        /*006e*/ 	.byte	0x75, 0x74, 0x65, 0x2f, 0x61, 0x74, 0x6f, 0x6d, 0x2f, 0x63, 0x6f, 0x70, 0x79, 0x5f, 0x74, 0x72
        /*007e*/ 	.byte	0x61, 0x69, 0x74, 0x73, 0x5f, 0x73, 0x6d, 0x31, 0x30, 0x30, 0x2e, 0x68, 0x70, 0x70, 0x00
	.type		$str$25,@object
	.size		$str$25,(__unnamed_1 - $str$25)
$str$25:
        /*008d*/ 	.byte	0x28, 0x28, 0x75, 0x69, 0x6e, 0x74, 0x33, 0x32, 0x5f, 0x74, 0x28, 0x74, 0x68, 0x72, 0x65, 0x61
        /*009d*/ 	.byte	0x64, 0x49, 0x64, 0x78, 0x2e, 0x78, 0x29, 0x20, 0x2f, 0x20, 0x33, 0x32, 0x29, 0x20, 0x25, 0x20
        /*00ad*/ 	.byte	0x34, 0x29, 0x20, 0x3d, 0x3d, 0x20, 0x28, 0x28, 0x28, 0x74, 0x6d, 0x65, 0x6d, 0x5f, 0x61, 0x64
        /*00bd*/ 	.byte	0x64, 0x72, 0x20, 0x3e, 0x3e, 0x20, 0x31, 0x36, 0x29, 0x20, 0x2f, 0x20, 0x33, 0x32, 0x29, 0x20
        /*00cd*/ 	.byte	0x25, 0x20, 0x34, 0x29, 0x00
	.type		__unnamed_1,@object
	.size		__unnamed_1,(__unnamed_2 - __unnamed_1)
__unnamed_1:
        /*00d2*/ 	.byte	0x61, 0x75, 0x74, 0x6f, 0x20, 0x63, 0x75, 0x74, 0x65, 0x3a, 0x3a, 0x61, 0x73, 0x5f, 0x70, 0x6f
        /* <DEDUP_REMOVED lines=24> */
        /*0262*/ 	.byte	0x32, 0x30, 0x34, 0x38, 0x3e, 0x3e, 0x3e, 0x3e, 0x5d, 0x00
	.type		__unnamed_2,@object
	.size		__unnamed_2,(.L_2 - __unnamed_2)
__unnamed_2:
        /* <DEDUP_REMOVED lines=42> */
        /*050c*/ 	.byte	0x3e, 0x5d, 0x00
.L_2:


//--------------------- .nv.shared._ZN7cutlass13device_kernelINS_4gemm6kernel13GemmUniversalIN4cute5tupleIJiiiiEEENS1_10collective13CollectiveMmaINS1_35MainloopSm100TmaUmmaWarpSpecializedILi3ELi2ELi4ENS5_IJNS4_1CILi1EEESB_SB_EEEEENS5_IJNSA_ILi128EEESE_NSA_ILi64EEEEEENS_10tfloat32_tENS5_IJlSB_lEEESH_SI_NS4_8TiledMMAINS4_8MMA_AtomIJNS4_17SM100_MMA_TF32_SSISH_SH_fLi128ELi128ELNS4_4UMMA5MajorE0ELSN_0ELNSM_7ScaleInE0ELSO_0EEEEEENS4_6LayoutISC_NS5_IJNSA_ILi0EEESS_SS_EEEEENS5_IJNS4_10UnderscoreESV_SV_EEEEENS4_13SM90_TMA_LOADENS4_14ComposedLayoutINS4_7SwizzleILi3ELi4ELi3EEENS4_18smem_ptr_flag_bitsILi32EEENSR_INS5_IJNSA_ILi8EEENSA_ILi32EEEEEENS5_IJS15_SB_EEEEEEEvNS4_8identityESY_S19_vS1A_EENS_8epilogue10collective18CollectiveEpilogueINS1C_23Sm100TmaWarpSpecializedILi4ELi2ELi16ELb1ELb0EEEJSG_NS5_IJNSR_ISE_SB_EENSR_INSA_ILi16EEESB_EEEEESH_SI_SH_SI_NS1C_6fusion15FusionCallbacksIS1G_NS1L_17LinearCombinationISH_fSH_fLNS_15FloatRoundStyleE2EEESG_S1K_JEEENS4_5SM1004TMEM4LOAD26SM100_TMEM_LOAD_32dp32b16xESY_NSZ_INS10_ILi2ELi4ELi3EEES13_NSR_INS5_IJS14_S1I_EEENS5_IJS1I_SB_EEEEEEENS4_39AutoVectorizingCopyWithAssumedAlignmentILi128EEENS4_14SM90_TMA_STOREES1Z_S21_S21_EEEvvEEEEvNT_6ParamsE --------------------------
	.section	.nv.shared._ZN7cutlass13device_kernelINS_4gemm6kernel13GemmUniversalIN4cute5tupleIJiiiiEEENS1_10collective13CollectiveMmaINS1_35MainloopSm100TmaUmmaWarpSpecializedILi3ELi2ELi4ENS5_IJNS4_1CILi1EEESB_SB_EEEEENS5_IJNSA_ILi128EEESE_NSA_ILi64EEEEEENS_10tfloat32_tENS5_IJlSB_lEEESH_SI_NS4_8TiledMMAINS4_8MMA_AtomIJNS4_17SM100_MMA_TF32_SSISH_SH_fLi128ELi128ELNS4_4UMMA5MajorE0ELSN_0ELNSM_7ScaleInE0ELSO_0EEEEEENS4_6LayoutISC_NS5_IJNSA_ILi0EEESS_SS_EEEEENS5_IJNS4_10UnderscoreESV_SV_EEEEENS4_13SM90_TMA_LOADENS4_14ComposedLayoutINS4_7SwizzleILi3ELi4ELi3EEENS4_18smem_ptr_flag_bitsILi32EEENSR_INS5_IJNSA_ILi8EEENSA_ILi32EEEEEENS5_IJS15_SB_EEEEEEEvNS4_8identityESY_S19_vS1A_EENS_8epilogue10collective18CollectiveEpilogueINS1C_23Sm100TmaWarpSpecializedILi4ELi2ELi16ELb1ELb0EEEJSG_NS5_IJNSR_ISE_SB_EENSR_INSA_ILi16EEESB_EEEEESH_SI_SH_SI_NS1C_6fusion15FusionCallbacksIS1G_NS1L_17LinearCombinationISH_fSH_fLNS_15FloatRoundStyleE2EEESG_S1K_JEEENS4_5SM1004TMEM4LOAD26SM100_TMEM_LOAD_32dp32b16xESY_NSZ_INS10_ILi2ELi4ELi3EEES13_NSR_INS5_IJS14_S1I_EEENS5_IJS1I_SB_EEEEEEENS4_39AutoVectorizingCopyWithAssumedAlignmentILi128EEENS4_14SM90_TMA_STOREES1Z_S21_S21_EEEvvEEEEvNT_6ParamsE,"aw",@nobits
	.sectionflags	@""
	.align	16
	.zero		1024


//--------------------- .nv.shared.reserved.0     --------------------------
	.section	.nv.shared.reserved.0,"aw",@nobits
	.weak		__nv_reservedSMEM_offset_0_alias
	.size		__nv_reservedSMEM_offset_0_alias, 0, 64
	.other		__nv_reservedSMEM_offset_0_alias,@"STO_CUDA_RESERVED_SHARED STV_DEFAULT"
__nv_reservedSMEM_offset_0_alias:
	.zero		0
.nv.shared.reserved.0:
	.zero		64
	.weak		__nv_reservedSMEM_tcgen05_partition
	.type		__nv_reservedSMEM_tcgen05_partition,@object
	.size		__nv_reservedSMEM_tcgen05_partition,(.L_0 - __nv_reservedSMEM_tcgen05_partition)
__nv_reservedSMEM_tcgen05_partition:
	.zero		32
.L_0:


//--------------------- .nv.global                --------------------------
	.section	.nv.global,"aw",@nobits
.nv.global:
	.type		_ZN40_INTERNAL_2391bb02_4_k_cu_d59c5a13_234684cute1_E,@object
	.size		_ZN40_INTERNAL_2391bb02_4_k_cu_d59c5a13_234684cute1_E,(_ZN40_INTERNAL_2391bb02_4_k_cu_d59c5a13_234684cuda3std3__45__cpo6cbeginE - _ZN40_INTERNAL_2391bb02_4_k_cu_d59c5a13_234684cute1_E)
_ZN40_INTERNAL_2391bb02_4_k_cu_d59c5a13_234684cute1_E:
	.zero		1
	.type		_ZN40_INTERNAL_2391bb02_4_k_cu_d59c5a13_234684cuda3std3__45__cpo6cbeginE,@object
	.size		_ZN40_INTERNAL_2391bb02_4_k_cu_d59c5a13_234684cuda3std3__45__cpo6cbeginE,(_ZN40_INTERNAL_2391bb02_4_k_cu_d59c5a13_234684cuda3std3__48in_placeE - _ZN40_INTERNAL_2391bb02_4_k_cu_d59c5a13_234684cuda3std3__45__cpo6cbeginE)
_ZN40_INTERNAL_2391bb02_4_k_cu_d59c5a13_234684cuda3std3__45__cpo6cbeginE:
	.zero		1
	.type		_ZN40_INTERNAL_2391bb02_4_k_cu_d59c5a13_234684cuda3std3__48in_placeE,@object
	.size		_ZN40_INTERNAL_2391bb02_4_k_cu_d59c5a13_234684cuda3std3__48in_placeE,(_ZN40_INTERNAL_2391bb02_4_k_cu_d59c5a13_234684cuda3std6ranges3__45__cpo9iter_moveE - _ZN40_INTERNAL_2391bb02_4_k_cu_d59c5a13_234684cuda3std3__48in_placeE)
_ZN40_INTERNAL_2391bb02_4_k_cu_d59c5a13_234684cuda3std3__48in_placeE:
	.zero		1
	.type		_ZN40_INTERNAL_2391bb02_4_k_cu_d59c5a13_234684cuda3std6ranges3__45__cpo9iter_moveE,@object
	.size		_ZN40_INTERNAL_2391bb02_4_k_cu_d59c5a13_234684cuda3std6ranges3__45__cpo9iter_moveE,(_ZN40_INTERNAL_2391bb02_4_k_cu_d59c5a13_234684cuda3std3__45__cpo5beginE - _ZN40_INTERNAL_2391bb02_4_k_cu_d59c5a13_234684cuda3std6ranges3__45__cpo9iter_moveE)
_ZN40_INTERNAL_2391bb02_4_k_cu_d59c5a13_234684cuda3std6ranges3__45__cpo9iter_moveE:
	.zero		1
	.type		_ZN40_INTERNAL_2391bb02_4_k_cu_d59c5a13_234684cuda3std3__45__cpo5beginE,@object
	.size		_ZN40_INTERNAL_2391bb02_4_k_cu_d59c5a13_234684cuda3std3__45__cpo5beginE,(_ZN40_INTERNAL_2391bb02_4_k_cu_d59c5a13_234684cuda3std3__442_GLOBAL__N__2391bb02_4_k_cu_d59c5a13_234686ignoreE - _ZN40_INTERNAL_2391bb02_4_k_cu_d59c5a13_234684cuda3std3__45__cpo5beginE)
_ZN40_INTERNAL_2391bb02_4_k_cu_d59c5a13_234684cuda3std3__45__cpo5beginE:
	.zero		1
	.type		_ZN40_INTERNAL_2391bb02_4_k_cu_d59c5a13_234684cuda3std3__442_GLOBAL__N__2391bb02_4_k_cu_d59c5a13_234686ignoreE,@object
	.size		_ZN40_INTERNAL_2391bb02_4_k_cu_d59c5a13_234684cuda3std3__442_GLOBAL__N__2391bb02_4_k_cu_d59c5a13_234686ignoreE,(_ZN40_INTERNAL_2391bb02_4_k_cu_d59c5a13_234684cute7productE - _ZN40_INTERNAL_2391bb02_4_k_cu_d59c5a13_234684cuda3std3__442_GLOBAL__N__2391bb02_4_k_cu_d59c5a13_234686ignoreE)
_ZN40_INTERNAL_2391bb02_4_k_cu_d59c5a13_234684cuda3std3__442_GLOBAL__N__2391bb02_4_k_cu_d59c5a13_234686ignoreE:
	.zero		1
	.type		_ZN40_INTERNAL_2391bb02_4_k_cu_d59c5a13_234684cute7productE,@object
	.size		_ZN40_INTERNAL_2391bb02_4_k_cu_d59c5a13_234684cute7productE,(_ZN40_INTERNAL_2391bb02_4_k_cu_d59c5a13_234684cuda3std3__45__cpo3endE - _ZN40_INTERNAL_2391bb02_4_k_cu_d59c5a13_234684cute7productE)
_ZN40_INTERNAL_2391bb02_4_k_cu_d59c5a13_234684cute7productE:
	.zero		1
	.type		_ZN40_INTERNAL_2391bb02_4_k_cu_d59c5a13_234684cuda3std3__45__cpo3endE,@object
	.size		_ZN40_INTERNAL_2391bb02_4_k_cu_d59c5a13_234684cuda3std3__45__cpo3endE,(_ZN40_INTERNAL_2391bb02_4_k_cu_d59c5a13_234684cuda3std3__419piecewise_constructE - _ZN40_INTERNAL_2391bb02_4_k_cu_d59c5a13_234684cuda3std3__45__cpo3endE)
_ZN40_INTERNAL_2391bb02_4_k_cu_d59c5a13_234684cuda3std3__45__cpo3endE:
	.zero		1
	.type		_ZN40_INTERNAL_2391bb02_4_k_cu_d59c5a13_234684cuda3std3__419piecewise_constructE,@object
	.size		_ZN40_INTERNAL_2391bb02_4_k_cu_d59c5a13_234684cuda3std3__419piecewise_constructE,(_ZN40_INTERNAL_2391bb02_4_k_cu_d59c5a13_234684cuda3std3__45__cpo4cendE - _ZN40_INTERNAL_2391bb02_4_k_cu_d59c5a13_234684cuda3std3__419piecewise_constructE)
_ZN40_INTERNAL_2391bb02_4_k_cu_d59c5a13_234684cuda3std3__419piecewise_constructE:
	.zero		1
	.type		_ZN40_INTERNAL_2391bb02_4_k_cu_d59c5a13_234684cuda3std3__45__cpo4cendE,@object
	.size		_ZN40_INTERNAL_2391bb02_4_k_cu_d59c5a13_234684cuda3std3__45__cpo4cendE,(_ZN40_INTERNAL_2391bb02_4_k_cu_d59c5a13_234684cuda3std6ranges3__45__cpo4swapE - _ZN40_INTERNAL_2391bb02_4_k_cu_d59c5a13_234684cuda3std3__45__cpo4cendE)
_ZN40_INTERNAL_2391bb02_4_k_cu_d59c5a13_234684cuda3std3__45__cpo4cendE:
	.zero		1
	.type		_ZN40_INTERNAL_2391bb02_4_k_cu_d59c5a13_234684cuda3std6ranges3__45__cpo4swapE,@object
	.size		_ZN40_INTERNAL_2391bb02_4_k_cu_d59c5a13_234684cuda3std6ranges3__45__cpo4swapE,(.L_10 - _ZN40_INTERNAL_2391bb02_4_k_cu_d59c5a13_234684cuda3std6ranges3__45__cpo4swapE)
_ZN40_INTERNAL_2391bb02_4_k_cu_d59c5a13_234684cuda3std6ranges3__45__cpo4swapE:
	.zero		1
.L_10:


//--------------------- .nv.constant0._ZN7cutlass13device_kernelINS_4gemm6kernel13GemmUniversalIN4cute5tupleIJiiiiEEENS1_10collective13CollectiveMmaINS1_35MainloopSm100TmaUmmaWarpSpecializedILi3ELi2ELi4ENS5_IJNS4_1CILi1EEESB_SB_EEEEENS5_IJNSA_ILi128EEESE_NSA_ILi64EEEEEENS_10tfloat32_tENS5_IJlSB_lEEESH_SI_NS4_8TiledMMAINS4_8MMA_AtomIJNS4_17SM100_MMA_TF32_SSISH_SH_fLi128ELi128ELNS4_4UMMA5MajorE0ELSN_0ELNSM_7ScaleInE0ELSO_0EEEEEENS4_6LayoutISC_NS5_IJNSA_ILi0EEESS_SS_EEEEENS5_IJNS4_10UnderscoreESV_SV_EEEEENS4_13SM90_TMA_LOADENS4_14ComposedLayoutINS4_7SwizzleILi3ELi4ELi3EEENS4_18smem_ptr_flag_bitsILi32EEENSR_INS5_IJNSA_ILi8EEENSA_ILi32EEEEEENS5_IJS15_SB_EEEEEEEvNS4_8identityESY_S19_vS1A_EENS_8epilogue10collective18CollectiveEpilogueINS1C_23Sm100TmaWarpSpecializedILi4ELi2ELi16ELb1ELb0EEEJSG_NS5_IJNSR_ISE_SB_EENSR_INSA_ILi16EEESB_EEEEESH_SI_SH_SI_NS1C_6fusion15FusionCallbacksIS1G_NS1L_17LinearCombinationISH_fSH_fLNS_15FloatRoundStyleE2EEESG_S1K_JEEENS4_5SM1004TMEM4LOAD26SM100_TMEM_LOAD_32dp32b16xESY_NSZ_INS10_ILi2ELi4ELi3EEES13_NSR_INS5_IJS14_S1I_EEENS5_IJS1I_SB_EEEEEEENS4_39AutoVectorizingCopyWithAssumedAlignmentILi128EEENS4_14SM90_TMA_STOREES1Z_S21_S21_EEEvvEEEEvNT_6ParamsE --------------------------
	.section	.nv.constant0._ZN7cutlass13device_kernelINS_4gemm6kernel13GemmUniversalIN4cute5tupleIJiiiiEEENS1_10collective13CollectiveMmaINS1_35MainloopSm100TmaUmmaWarpSpecializedILi3ELi2ELi4ENS5_IJNS4_1CILi1EEESB_SB_EEEEENS5_IJNSA_ILi128EEESE_NSA_ILi64EEEEEENS_10tfloat32_tENS5_IJlSB_lEEESH_SI_NS4_8TiledMMAINS4_8MMA_AtomIJNS4_17SM100_MMA_TF32_SSISH_SH_fLi128ELi128ELNS4_4UMMA5MajorE0ELSN_0ELNSM_7ScaleInE0ELSO_0EEEEEENS4_6LayoutISC_NS5_IJNSA_ILi0EEESS_SS_EEEEENS5_IJNS4_10UnderscoreESV_SV_EEEEENS4_13SM90_TMA_LOADENS4_14ComposedLayoutINS4_7SwizzleILi3ELi4ELi3EEENS4_18smem_ptr_flag_bitsILi32EEENSR_INS5_IJNSA_ILi8EEENSA_ILi32EEEEEENS5_IJS15_SB_EEEEEEEvNS4_8identityESY_S19_vS1A_EENS_8epilogue10collective18CollectiveEpilogueINS1C_23Sm100TmaWarpSpecializedILi4ELi2ELi16ELb1ELb0EEEJSG_NS5_IJNSR_ISE_SB_EENSR_INSA_ILi16EEESB_EEEEESH_SI_SH_SI_NS1C_6fusion15FusionCallbacksIS1G_NS1L_17LinearCombinationISH_fSH_fLNS_15FloatRoundStyleE2EEESG_S1K_JEEENS4_5SM1004TMEM4LOAD26SM100_TMEM_LOAD_32dp32b16xESY_NSZ_INS10_ILi2ELi4ELi3EEES13_NSR_INS5_IJS14_S1I_EEENS5_IJS1I_SB_EEEEEEENS4_39AutoVectorizingCopyWithAssumedAlignmentILi128EEENS4_14SM90_TMA_STOREES1Z_S21_S21_EEEvvEEEEvNT_6ParamsE,"a",@progbits
	.sectionflags	@""
	.align	4
.nv.constant0._ZN7cutlass13device_kernelINS_4gemm6kernel13GemmUniversalIN4cute5tupleIJiiiiEEENS1_10collective13CollectiveMmaINS1_35MainloopSm100TmaUmmaWarpSpecializedILi3ELi2ELi4ENS5_IJNS4_1CILi1EEESB_SB_EEEEENS5_IJNSA_ILi128EEESE_NSA_ILi64EEEEEENS_10tfloat32_tENS5_IJlSB_lEEESH_SI_NS4_8TiledMMAINS4_8MMA_AtomIJNS4_17SM100_MMA_TF32_SSISH_SH_fLi128ELi128ELNS4_4UMMA5MajorE0ELSN_0ELNSM_7ScaleInE0ELSO_0EEEEEENS4_6LayoutISC_NS5_IJNSA_ILi0EEESS_SS_EEEEENS5_IJNS4_10UnderscoreESV_SV_EEEEENS4_13SM90_TMA_LOADENS4_14ComposedLayoutINS4_7SwizzleILi3ELi4ELi3EEENS4_18smem_ptr_flag_bitsILi32EEENSR_INS5_IJNSA_ILi8EEENSA_ILi32EEEEEENS5_IJS15_SB_EEEEEEEvNS4_8identityESY_S19_vS1A_EENS_8epilogue10collective18CollectiveEpilogueINS1C_23Sm100TmaWarpSpecializedILi4ELi2ELi16ELb1ELb0EEEJSG_NS5_IJNSR_ISE_SB_EENSR_INSA_ILi16EEESB_EEEEESH_SI_SH_SI_NS1C_6fusion15FusionCallbacksIS1G_NS1L_17LinearCombinationISH_fSH_fLNS_15FloatRoundStyleE2EEESG_S1K_JEEENS4_5SM1004TMEM4LOAD26SM100_TMEM_LOAD_32dp32b16xESY_NSZ_INS10_ILi2ELi4ELi3EEES13_NSR_INS5_IJS14_S1I_EEENS5_IJS1I_SB_EEEEEEENS4_39AutoVectorizingCopyWithAssumedAlignmentILi128EEENS4_14SM90_TMA_STOREES1Z_S21_S21_EEEvvEEEEvNT_6ParamsE:
	.zero		2944


//--------------------- SYMBOLS --------------------------

	.type		.nv.reservedSmem.offset0,@object
	.size		.nv.reservedSmem.offset0,0x4
	.type		.nv.reservedSmem.cap,@object
	.size		.nv.reservedSmem.cap,0x4
	.type		__assertfail,@function
